	.target	sm_103a

	.elftype	@"ET_EXEC"


//--------------------- .note.nv.tkinfo           --------------------------
	.section	.note.nv.tkinfo,"",@"SHT_NOTE"
	.sectionflags	@"SHF_NOTE_NV_TKINFO"
	.tkinfo
        /*0018*/ 	.word	0x00000002
        /*0030*/ 	.string	""
        /*0030*/ 	.string	"ptxas"
        /*0030*/ 	.string	"Cuda compilation tools, release 13.0, V13.0.88"
        /*0030*/ 	.string	"Build cuda_13.0.r13.0/compiler.36424714_0"
        /*0030*/ 	.string	"-arch sm_103a -m 64 "



//--------------------- .note.nv.cuinfo           --------------------------
	.section	.note.nv.cuinfo,"",@"SHT_NOTE"
	.sectionflags	@"SHF_NOTE_NV_CUINFO"
        /*0018*/ 	.short	0x0002
        /*001a*/ 	.short	0x0067
        /*001c*/ 	.short	0x0082
	.zero		2


//--------------------- .nv.info                  --------------------------
	.section	.nv.info,"",@"SHT_CUDA_INFO"
	.align	4


	//----- nvinfo : EIATTR_REGCOUNT
	.align		4
        /*0000*/ 	.byte	0x04, 0x2f
        /*0002*/ 	.short	(.L_29 - .L_28)
	.align		4
.L_28:
        /*0004*/ 	.word	index@(_Z16rope_cuda_kernelP6__halfPKS_S2_iiiiPKiibi)
        /*0008*/ 	.word	0x00000012


	//----- nvinfo : EIATTR_FRAME_SIZE
	.align		4
.L_29:
        /*000c*/ 	.byte	0x04, 0x11
        /*000e*/ 	.short	(.L_31 - .L_30)
	.align		4
.L_30:
        /*0010*/ 	.word	index@(_Z16rope_cuda_kernelP6__halfPKS_S2_iiiiPKiibi)
        /*0014*/ 	.word	0x00000000


	//----- nvinfo : EIATTR_REGCOUNT
	.align		4
.L_31:
        /*0018*/ 	.byte	0x04, 0x2f
        /*001a*/ 	.short	(.L_33 - .L_32)
	.align		4
.L_32:
        /*001c*/ 	.word	index@(_Z19rope_cuda_qk_kernelP6__halfS0_PKS_S2_iiiiiiPKiibi)
        /*0020*/ 	.word	0x00000014


	//----- nvinfo : EIATTR_FRAME_SIZE
	.align		4
.L_33:
        /*0024*/ 	.byte	0x04, 0x11
        /*0026*/ 	.short	(.L_35 - .L_34)
	.align		4
.L_34:
        /*0028*/ 	.word	index@(_Z19rope_cuda_qk_kernelP6__halfS0_PKS_S2_iiiiiiPKiibi)
        /*002c*/ 	.word	0x00000000


	//----- nvinfo : EIATTR_MIN_STACK_SIZE
	.align		4
.L_35:
        /*0030*/ 	.byte	0x04, 0x12
        /*0032*/ 	.short	(.L_37 - .L_36)
	.align		4
.L_36:
        /*0034*/ 	.word	index@(_Z19rope_cuda_qk_kernelP6__halfS0_PKS_S2_iiiiiiPKiibi)
        /*0038*/ 	.word	0x00000000


	//----- nvinfo : EIATTR_MIN_STACK_SIZE
	.align		4
.L_37:
        /*003c*/ 	.byte	0x04, 0x12
        /*003e*/ 	.short	(.L_39 - .L_38)
	.align		4
.L_38:
        /*0040*/ 	.word	index@(_Z16rope_cuda_kernelP6__halfPKS_S2_iiiiPKiibi)
        /*0044*/ 	.word	0x00000000
.L_39:


//--------------------- .nv.compat                --------------------------
	.section	.nv.compat,"",@"SHT_CUDA_COMPAT_INFO"
	.align	4
        /*0000*/ 	.byte	0x02, 0x09, 0x01, 0x00, 0x02, 0x02, 0x01, 0x00, 0x02, 0x05, 0x05, 0x00, 0x03, 0x07, 0x01, 0x01
        /*0010*/ 	.byte	0x02, 0x03, 0x00, 0x00, 0x02, 0x06, 0x01, 0x00, 0x04, 0x0b, 0x08, 0x00, 0x00, 0x00, 0x00, 0x00
        /*0020*/ 	.byte	0x00, 0x00, 0x00, 0x00


//--------------------- .nv.info._Z19rope_cuda_qk_kernelP6__halfS0_PKS_S2_iiiiiiPKiibi --------------------------
	.section	.nv.info._Z19rope_cuda_qk_kernelP6__halfS0_PKS_S2_iiiiiiPKiibi,"",@"SHT_CUDA_INFO"
	.sectionflags	@""
	.align	4


	//----- nvinfo : EIATTR_CUDA_API_VERSION
	.align		4
        /*0000*/ 	.byte	0x04, 0x37
        /*0002*/ 	.short	(.L_41 - .L_40)
.L_40:
        /*0004*/ 	.word	0x00000082


	//----- nvinfo : EIATTR_KPARAM_INFO
	.align		4
.L_41:
        /*0008*/ 	.byte	0x04, 0x17
        /*000a*/ 	.short	(.L_43 - .L_42)
.L_42:
        /*000c*/ 	.word	0x00000000
        /*0010*/ 	.short	0x000d
        /*0012*/ 	.short	0x0048
        /*0014*/ 	.byte	0x00, 0xf0, 0x11, 0x00


	//----- nvinfo : EIATTR_KPARAM_INFO
	.align		4
.L_43:
        /*0018*/ 	.byte	0x04, 0x17
        /*001a*/ 	.short	(.L_45 - .L_44)
.L_44:
        /*001c*/ 	.word	0x00000000
        /*0020*/ 	.short	0x000c
        /*0022*/ 	.short	0x0044
        /*0024*/ 	.byte	0x00, 0xf0, 0x05, 0x00


	//----- nvinfo : EIATTR_KPARAM_INFO
	.align		4
.L_45:
        /*0028*/ 	.byte	0x04, 0x17
        /*002a*/ 	.short	(.L_47 - .L_46)
.L_46:
        /*002c*/ 	.word	0x00000000
        /*0030*/ 	.short	0x000b
        /*0032*/ 	.short	0x0040
        /*0034*/ 	.byte	0x00, 0xf0, 0x11, 0x00


	//----- nvinfo : EIATTR_KPARAM_INFO
	.align		4
.L_47:
        /*0038*/ 	.byte	0x04, 0x17
        /*003a*/ 	.short	(.L_49 - .L_48)
.L_48:
        /*003c*/ 	.word	0x00000000
        /*0040*/ 	.short	0x000a
        /*0042*/ 	.short	0x0038
        /*0044*/ 	.byte	0x00, 0xf5, 0x21, 0x00


	//----- nvinfo : EIATTR_KPARAM_INFO
	.align		4
.L_49:
        /*0048*/ 	.byte	0x04, 0x17
        /*004a*/ 	.short	(.L_51 - .L_50)
.L_50:
        /*004c*/ 	.word	0x00000000
        /*0050*/ 	.short	0x0009
        /*0052*/ 	.short	0x0034
        /*0054*/ 	.byte	0x00, 0xf0, 0x11, 0x00


	//----- nvinfo : EIATTR_KPARAM_INFO
	.align		4
.L_51:
        /*0058*/ 	.byte	0x04, 0x17
        /*005a*/ 	.short	(.L_53 - .L_52)
.L_52:
        /*005c*/ 	.word	0x00000000
        /*0060*/ 	.short	0x0008
        /*0062*/ 	.short	0x0030
        /*0064*/ 	.byte	0x00, 0xf0, 0x11, 0x00


	//----- nvinfo : EIATTR_KPARAM_INFO
	.align		4
.L_53:
        /*0068*/ 	.byte	0x04, 0x17
        /*006a*/ 	.short	(.L_55 - .L_54)
.L_54:
        /*006c*/ 	.word	0x00000000
        /*0070*/ 	.short	0x0007
        /*0072*/ 	.short	0x002c
        /*0074*/ 	.byte	0x00, 0xf0, 0x11, 0x00


	//----- nvinfo : EIATTR_KPARAM_INFO
	.align		4
.L_55:
        /*0078*/ 	.byte	0x04, 0x17
        /*007a*/ 	.short	(.L_57 - .L_56)
.L_56:
        /*007c*/ 	.word	0x00000000
        /*0080*/ 	.short	0x0006
        /*0082*/ 	.short	0x0028
        /*0084*/ 	.byte	0x00, 0xf0, 0x11, 0x00


	//----- nvinfo : EIATTR_KPARAM_INFO
	.align		4
.L_57:
        /*0088*/ 	.byte	0x04, 0x17
        /*008a*/ 	.short	(.L_59 - .L_58)
.L_58:
        /*008c*/ 	.word	0x00000000
        /*0090*/ 	.short	0x0005
        /*0092*/ 	.short	0x0024
        /*0094*/ 	.byte	0x00, 0xf0, 0x11, 0x00


	//----- nvinfo : EIATTR_KPARAM_INFO
	.align		4
.L_59:
        /*0098*/ 	.byte	0x04, 0x17
        /*009a*/ 	.short	(.L_61 - .L_60)
.L_60:
        /*009c*/ 	.word	0x00000000
        /*00a0*/ 	.short	0x0004
        /*00a2*/ 	.short	0x0020
        /*00a4*/ 	.byte	0x00, 0xf0, 0x11, 0x00


	//----- nvinfo : EIATTR_KPARAM_INFO
	.align		4
.L_61:
        /*00a8*/ 	.byte	0x04, 0x17
        /*00aa*/ 	.short	(.L_63 - .L_62)
.L_62:
        /*00ac*/ 	.word	0x00000000
        /*00b0*/ 	.short	0x0003
        /*00b2*/ 	.short	0x0018
        /*00b4*/ 	.byte	0x00, 0xf5, 0x21, 0x00


	//----- nvinfo : EIATTR_KPARAM_INFO
	.align		4
.L_63:
        /*00b8*/ 	.byte	0x04, 0x17
        /*00ba*/ 	.short	(.L_65 - .L_64)
.L_64:
        /*00bc*/ 	.word	0x00000000
        /*00c0*/ 	.short	0x0002
        /*00c2*/ 	.short	0x0010
        /*00c4*/ 	.byte	0x00, 0xf5, 0x21, 0x00


	//----- nvinfo : EIATTR_KPARAM_INFO
	.align		4
.L_65:
        /*00c8*/ 	.byte	0x04, 0x17
        /*00ca*/ 	.short	(.L_67 - .L_66)
.L_66:
        /*00cc*/ 	.word	0x00000000
        /*00d0*/ 	.short	0x0001
        /*00d2*/ 	.short	0x0008
        /*00d4*/ 	.byte	0x00, 0xf5, 0x21, 0x00


	//----- nvinfo : EIATTR_KPARAM_INFO
	.align		4
.L_67:
        /*00d8*/ 	.byte	0x04, 0x17
        /*00da*/ 	.short	(.L_69 - .L_68)
.L_68:
        /*00dc*/ 	.word	0x00000000
        /*00e0*/ 	.short	0x0000
        /*00e2*/ 	.short	0x0000
        /*00e4*/ 	.byte	0x00, 0xf5, 0x21, 0x00


	//----- nvinfo : EIATTR_SPARSE_MMA_MASK
	.align		4
.L_69:
        /*00e8*/ 	.byte	0x03, 0x50
        /*00ea*/ 	.short	0x0000


	//----- nvinfo : EIATTR_MAXREG_COUNT
	.align		4
        /*00ec*/ 	.byte	0x03, 0x1b
        /*00ee*/ 	.short	0x00ff


	//----- nvinfo : EIATTR_MERCURY_ISA_VERSION
	.align		4
        /*00f0*/ 	.byte	0x03, 0x5f
        /*00f2*/ 	.short	0x0101


	//----- nvinfo : EIATTR_VRC_CTA_INIT_COUNT
	.align		4
        /*00f4*/ 	.byte	0x02, 0x4a
	.zero		1
	.zero		1


	//----- nvinfo : EIATTR_EXIT_INSTR_OFFSETS
	.align		4
        /*00f8*/ 	.byte	0x04, 0x1c
        /*00fa*/ 	.short	(.L_71 - .L_70)


	//   ....[0]....
.L_70:
        /*00fc*/ 	.word	0x00000100


	//   ....[1]....
        /*0100*/ 	.word	0x00000650


	//   ....[2]....
        /*0104*/ 	.word	0x00000ad0


	//   ....[3]....
        /*0108*/ 	.word	0x00000b40


	//   ....[4]....
        /*010c*/ 	.word	0x00001020


	//   ....[5]....
        /*0110*/ 	.word	0x00001440


	//----- nvinfo : EIATTR_CRS_STACK_SIZE
	.align		4
.L_71:
        /*0114*/ 	.byte	0x04, 0x1e
        /*0116*/ 	.short	(.L_73 - .L_72)
.L_72:
        /*0118*/ 	.word	0x00000000


	//----- nvinfo : EIATTR_CBANK_PARAM_SIZE
	.align		4
.L_73:
        /*011c*/ 	.byte	0x03, 0x19
        /*011e*/ 	.short	0x004c


	//----- nvinfo : EIATTR_PARAM_CBANK
	.align		4
        /*0120*/ 	.byte	0x04, 0x0a
        /*0122*/ 	.short	(.L_75 - .L_74)
	.align		4
.L_74:
        /*0124*/ 	.word	index@(.nv.constant0._Z19rope_cuda_qk_kernelP6__halfS0_PKS_S2_iiiiiiPKiibi)
        /*0128*/ 	.short	0x0380
        /*012a*/ 	.short	0x004c


	//----- nvinfo : EIATTR_SW_WAR
	.align		4
.L_75:
        /*012c*/ 	.byte	0x04, 0x36
        /*012e*/ 	.short	(.L_77 - .L_76)
.L_76:
        /*0130*/ 	.word	0x00000008
.L_77:


//--------------------- .nv.info._Z16rope_cuda_kernelP6__halfPKS_S2_iiiiPKiibi --------------------------
	.section	.nv.info._Z16rope_cuda_kernelP6__halfPKS_S2_iiiiPKiibi,"",@"SHT_CUDA_INFO"
	.sectionflags	@""
	.align	4


	//----- nvinfo : EIATTR_CUDA_API_VERSION
	.align		4
        /*0000*/ 	.byte	0x04, 0x37
        /*0002*/ 	.short	(.L_79 - .L_78)
.L_78:
        /*0004*/ 	.word	0x00000082


	//----- nvinfo : EIATTR_KPARAM_INFO
	.align		4
.L_79:
        /*0008*/ 	.byte	0x04, 0x17
        /*000a*/ 	.short	(.L_81 - .L_80)
.L_80:
        /*000c*/ 	.word	0x00000000
        /*0010*/ 	.short	0x000a
        /*0012*/ 	.short	0x0038
        /*0014*/ 	.byte	0x00, 0xf0, 0x11, 0x00


	//----- nvinfo : EIATTR_KPARAM_INFO
	.align		4
.L_81:
        /*0018*/ 	.byte	0x04, 0x17
        /*001a*/ 	.short	(.L_83 - .L_82)
.L_82:
        /*001c*/ 	.word	0x00000000
        /*0020*/ 	.short	0x0009
        /*0022*/ 	.short	0x0034
        /*0024*/ 	.byte	0x00, 0xf0, 0x05, 0x00


	//----- nvinfo : EIATTR_KPARAM_INFO
	.align		4
.L_83:
        /*0028*/ 	.byte	0x04, 0x17
        /*002a*/ 	.short	(.L_85 - .L_84)
.L_84:
        /*002c*/ 	.word	0x00000000
        /*0030*/ 	.short	0x0008
        /*0032*/ 	.short	0x0030
        /*0034*/ 	.byte	0x00, 0xf0, 0x11, 0x00


	//----- nvinfo : EIATTR_KPARAM_INFO
	.align		4
.L_85:
        /*0038*/ 	.byte	0x04, 0x17
        /*003a*/ 	.short	(.L_87 - .L_86)
.L_86:
        /*003c*/ 	.word	0x00000000
        /*0040*/ 	.short	0x0007
        /*0042*/ 	.short	0x0028
        /*0044*/ 	.byte	0x00, 0xf5, 0x21, 0x00


	//----- nvinfo : EIATTR_KPARAM_INFO
	.align		4
.L_87:
        /*0048*/ 	.byte	0x04, 0x17
        /*004a*/ 	.short	(.L_89 - .L_88)
.L_88:
        /*004c*/ 	.word	0x00000000
        /*0050*/ 	.short	0x0006
        /*0052*/ 	.short	0x0024
        /*0054*/ 	.byte	0x00, 0xf0, 0x11, 0x00


	//----- nvinfo : EIATTR_KPARAM_INFO
	.align		4
.L_89:
        /*0058*/ 	.byte	0x04, 0x17
        /*005a*/ 	.short	(.L_91 - .L_90)
.L_90:
        /*005c*/ 	.word	0x00000000
        /*0060*/ 	.short	0x0005
        /*0062*/ 	.short	0x0020
        /*0064*/ 	.byte	0x00, 0xf0, 0x11, 0x00


	//----- nvinfo : EIATTR_KPARAM_INFO
	.align		4
.L_91:
        /*0068*/ 	.byte	0x04, 0x17
        /*006a*/ 	.short	(.L_93 - .L_92)
.L_92:
        /*006c*/ 	.word	0x00000000
        /*0070*/ 	.short	0x0004
        /*0072*/ 	.short	0x001c
        /*0074*/ 	.byte	0x00, 0xf0, 0x11, 0x00


	//----- nvinfo : EIATTR_KPARAM_INFO
	.align		4
.L_93:
        /*0078*/ 	.byte	0x04, 0x17
        /*007a*/ 	.short	(.L_95 - .L_94)
.L_94:
        /*007c*/ 	.word	0x00000000
        /*0080*/ 	.short	0x0003
        /*0082*/ 	.short	0x0018
        /*0084*/ 	.byte	0x00, 0xf0, 0x11, 0x00


	//----- nvinfo : EIATTR_KPARAM_INFO
	.align		4
.L_95:
        /*0088*/ 	.byte	0x04, 0x17
        /*008a*/ 	.short	(.L_97 - .L_96)
.L_96:
        /*008c*/ 	.word	0x00000000
        /*0090*/ 	.short	0x0002
        /*0092*/ 	.short	0x0010
        /*0094*/ 	.byte	0x00, 0xf5, 0x21, 0x00


	//----- nvinfo : EIATTR_KPARAM_INFO
	.align		4
.L_97:
        /*0098*/ 	.byte	0x04, 0x17
        /*009a*/ 	.short	(.L_99 - .L_98)
.L_98:
        /*009c*/ 	.word	0x00000000
        /*00a0*/ 	.short	0x0001
        /*00a2*/ 	.short	0x0008
        /*00a4*/ 	.byte	0x00, 0xf5, 0x21, 0x00


	//----- nvinfo : EIATTR_KPARAM_INFO
	.align		4
.L_99:
        /*00a8*/ 	.byte	0x04, 0x17
        /*00aa*/ 	.short	(.L_101 - .L_100)
.L_100:
        /*00ac*/ 	.word	0x00000000
        /*00b0*/ 	.short	0x0000
        /*00b2*/ 	.short	0x0000
        /*00b4*/ 	.byte	0x00, 0xf5, 0x21, 0x00


	//----- nvinfo : EIATTR_SPARSE_MMA_MASK
	.align		4
.L_101:
        /*00b8*/ 	.byte	0x03, 0x50
        /*00ba*/ 	.short	0x0000


	//----- nvinfo : EIATTR_MAXREG_COUNT
	.align		4
        /*00bc*/ 	.byte	0x03, 0x1b
        /*00be*/ 	.short	0x00ff


	//----- nvinfo : EIATTR_MERCURY_ISA_VERSION
	.align		4
        /*00c0*/ 	.byte	0x03, 0x5f
        /*00c2*/ 	.short	0x0101


	//----- nvinfo : EIATTR_VRC_CTA_INIT_COUNT
	.align		4
        /*00c4*/ 	.byte	0x02, 0x4a
	.zero		1
	.zero		1


	//----- nvinfo : EIATTR_EXIT_INSTR_OFFSETS
	.align		4
        /*00c8*/ 	.byte	0x04, 0x1c
        /*00ca*/ 	.short	(.L_103 - .L_102)


	//   ....[0]....
.L_102:
        /*00cc*/ 	.word	0x00000100


	//   ....[1]....
        /*00d0*/ 	.word	0x00000170


	//   ....[2]....
        /*00d4*/ 	.word	0x00000600


	//   ....[3]....
        /*00d8*/ 	.word	0x00000670


	//   ....[4]....
        /*00dc*/ 	.word	0x000006e0


	//   ....[5]....
        /*00e0*/ 	.word	0x00000b00


	//----- nvinfo : EIATTR_CBANK_PARAM_SIZE
	.align		4
.L_103:
        /*00e4*/ 	.byte	0x03, 0x19
        /*00e6*/ 	.short	0x003c


	//----- nvinfo : EIATTR_PARAM_CBANK
	.align		4
        /*00e8*/ 	.byte	0x04, 0x0a
        /*00ea*/ 	.short	(.L_105 - .L_104)
	.align		4
.L_104:
        /*00ec*/ 	.word	index@(.nv.constant0._Z16rope_cuda_kernelP6__halfPKS_S2_iiiiPKiibi)
        /*00f0*/ 	.short	0x0380
        /*00f2*/ 	.short	0x003c


	//----- nvinfo : EIATTR_SW_WAR
	.align		4
.L_105:
        /*00f4*/ 	.byte	0x04, 0x36
        /*00f6*/ 	.short	(.L_107 - .L_106)
.L_106:
        /*00f8*/ 	.word	0x00000008
.L_107:


//--------------------- .nv.callgraph             --------------------------
	.section	.nv.callgraph,"",@"SHT_CUDA_CALLGRAPH"
	.align	4
	.sectionentsize	8
	.align		4
        /*0000*/ 	.word	0x00000000
	.align		4
        /*0004*/ 	.word	0xffffffff
	.align		4
        /*0008*/ 	.word	0x00000000
	.align		4
        /*000c*/ 	.word	0xfffffffe
	.align		4
        /*0010*/ 	.word	0x00000000
	.align		4
        /*0014*/ 	.word	0xfffffffd
	.align		4
        /*0018*/ 	.word	0x00000000
	.align		4
        /*001c*/ 	.word	0xfffffffc


//--------------------- .nv.constant4             --------------------------
	.section	.nv.constant4,"a",@progbits
	.align	8
	.align		8
.nv.constant4:
        /*0000*/ 	.dword	_ZN37_INTERNAL_dc3b6eab_7_rope_cu_329c565b4cuda3std3__45__cpo5beginE
	.align		8
        /*0008*/ 	.dword	_ZN37_INTERNAL_dc3b6eab_7_rope_cu_329c565b4cuda3std3__45__cpo3endE
	.align		8
        /*0010*/ 	.dword	_ZN37_INTERNAL_dc3b6eab_7_rope_cu_329c565b4cuda3std3__45__cpo6cbeginE
	.align		8
        /*0018*/ 	.dword	_ZN37_INTERNAL_dc3b6eab_7_rope_cu_329c565b4cuda3std3__45__cpo4cendE
	.align		8
        /*0020*/ 	.dword	_ZN37_INTERNAL_dc3b6eab_7_rope_cu_329c565b4cuda3std3__45__cpo6rbeginE
	.align		8
        /*0028*/ 	.dword	_ZN37_INTERNAL_dc3b6eab_7_rope_cu_329c565b4cuda3std3__45__cpo4rendE
	.align		8
        /*0030*/ 	.dword	_ZN37_INTERNAL_dc3b6eab_7_rope_cu_329c565b4cuda3std3__45__cpo7crbeginE
	.align		8
        /*0038*/ 	.dword	_ZN37_INTERNAL_dc3b6eab_7_rope_cu_329c565b4cuda3std3__45__cpo5crendE
	.align		8
        /*0040*/ 	.dword	_ZN37_INTERNAL_dc3b6eab_7_rope_cu_329c565b4cuda3std3__439_GLOBAL__N__dc3b6eab_7_rope_cu_329c565b6ignoreE
	.align		8
        /*0048*/ 	.dword	_ZN37_INTERNAL_dc3b6eab_7_rope_cu_329c565b4cuda3std3__419piecewise_constructE
	.align		8
        /*0050*/ 	.dword	_ZN37_INTERNAL_dc3b6eab_7_rope_cu_329c565b4cuda3std3__48in_placeE
	.align		8
        /*0058*/ 	.dword	_ZN37_INTERNAL_dc3b6eab_7_rope_cu_329c565b4cuda3std3__420unreachable_sentinelE
	.align		8
        /*0060*/ 	.dword	_ZN37_INTERNAL_dc3b6eab_7_rope_cu_329c565b4cuda3std6ranges3__45__cpo4swapE
	.align		8
        /*0068*/ 	.dword	_ZN37_INTERNAL_dc3b6eab_7_rope_cu_329c565b4cuda3std6ranges3__45__cpo9iter_moveE
	.align		8
        /*0070*/ 	.dword	_ZN37_INTERNAL_dc3b6eab_7_rope_cu_329c565b4cuda3std6ranges3__45__cpo5beginE
	.align		8
        /*0078*/ 	.dword	_ZN37_INTERNAL_dc3b6eab_7_rope_cu_329c565b4cuda3std6ranges3__45__cpo3endE
	.align		8
        /*0080*/ 	.dword	_ZN37_INTERNAL_dc3b6eab_7_rope_cu_329c565b4cuda3std6ranges3__45__cpo6cbeginE
	.align		8
        /*0088*/ 	.dword	_ZN37_INTERNAL_dc3b6eab_7_rope_cu_329c565b4cuda3std6ranges3__45__cpo4cendE
	.align		8
        /*0090*/ 	.dword	_ZN37_INTERNAL_dc3b6eab_7_rope_cu_329c565b4cuda3std6ranges3__45__cpo7advanceE
	.align		8
        /*0098*/ 	.dword	_ZN37_INTERNAL_dc3b6eab_7_rope_cu_329c565b4cuda3std6ranges3__45__cpo9iter_swapE
	.align		8
        /*00a0*/ 	.dword	_ZN37_INTERNAL_dc3b6eab_7_rope_cu_329c565b4cuda3std6ranges3__45__cpo4nextE
	.align		8
        /*00a8*/ 	.dword	_ZN37_INTERNAL_dc3b6eab_7_rope_cu_329c565b4cuda3std6ranges3__45__cpo4prevE
	.align		8
        /*00b0*/ 	.dword	_ZN37_INTERNAL_dc3b6eab_7_rope_cu_329c565b4cuda3std6ranges3__45__cpo4dataE
	.align		8
        /*00b8*/ 	.dword	_ZN37_INTERNAL_dc3b6eab_7_rope_cu_329c565b4cuda3std6ranges3__45__cpo5cdataE
	.align		8
        /*00c0*/ 	.dword	_ZN37_INTERNAL_dc3b6eab_7_rope_cu_329c565b4cuda3std6ranges3__45__cpo4sizeE
	.align		8
        /*00c8*/ 	.dword	_ZN37_INTERNAL_dc3b6eab_7_rope_cu_329c565b4cuda3std6ranges3__45__cpo5ssizeE
	.align		8
        /*00d0*/ 	.dword	_ZN37_INTERNAL_dc3b6eab_7_rope_cu_329c565b4cuda3std6ranges3__45__cpo8distanceE
	.align		8
        /*00d8*/ 	.dword	_ZN37_INTERNAL_dc3b6eab_7_rope_cu_329c565b6thrust24THRUST_300001_SM_1030_NS6system6detail10sequential3seqE


//--------------------- .text._Z19rope_cuda_qk_kernelP6__halfS0_PKS_S2_iiiiiiPKiibi --------------------------
	.section	.text._Z19rope_cuda_qk_kernelP6__halfS0_PKS_S2_iiiiiiPKiibi,"ax",@progbits
	.align	128
        .global         _Z19rope_cuda_qk_kernelP6__halfS0_PKS_S2_iiiiiiPKiibi
        .type           _Z19rope_cuda_qk_kernelP6__halfS0_PKS_S2_iiiiiiPKiibi,@function
        .size           _Z19rope_cuda_qk_kernelP6__halfS0_PKS_S2_iiiiiiPKiibi,(.L_x_20 - _Z19rope_cuda_qk_kernelP6__halfS0_PKS_S2_iiiiiiPKiibi)
        .other          _Z19rope_cuda_qk_kernelP6__halfS0_PKS_S2_iiiiiiPKiibi,@"STO_CUDA_ENTRY STV_DEFAULT"
_Z19rope_cuda_qk_kernelP6__halfS0_PKS_S2_iiiiiiPKiibi:
.text._Z19rope_cuda_qk_kernelP6__halfS0_PKS_S2_iiiiiiPKiibi:
[----:B------:R-:W-:Y:S01]  /*0000*/  LDC R1, c[0x0][0x37c] ;  /* 0x0000df00ff017b82 */ /* 0x000fe20000000800 */
[----:B------:R-:W0:Y:S01]  /*0010*/  LDCU.U8 UR4, c[0x0][0x3c4] ;  /* 0x00007880ff0477ac */ /* 0x000e220008000000 */
[----:B------:R-:W1:Y:S01]  /*0020*/  LDCU UR12, c[0x0][0x3b4] ;  /* 0x00007680ff0c77ac */ /* 0x000e620008000800 */
[----:B------:R-:W2:Y:S01]  /*0030*/  LDCU.64 UR6, c[0x0][0x358] ;  /* 0x00006b00ff0677ac */ /* 0x000ea20008000a00 */
[----:B0-----:R-:W-:-:S04]  /*0040*/  UPRMT UR4, UR4, 0x8880, URZ ;  /* 0x0000888004047896 */ /* 0x001fc800080000ff */
[----:B------:R-:W-:Y:S01]  /*0050*/  UISETP.NE.AND UP0, UPT, UR4, URZ, UPT ;  /* 0x000000ff0400728c */ /* 0x000fe2000bf05270 */
[----:B-1----:R-:W-:-:S08]  /*0060*/  IMAD.U32 R0, RZ, RZ, UR12 ;  /* 0x0000000cff007e24 */ /* 0x002fd0000f8e00ff */
[----:B--2---:R-:W-:Y:S05]  /*0070*/  BRA.U !UP0, `(.L_x_0) ;  /* 0x0000000908987547 */ /* 0x004fea000b800000 */
[----:B------:R-:W0:Y:S01]  /*0080*/  S2R R2, SR_CTAID.X ;  /* 0x0000000000027919 */ /* 0x000e220000002500 */
[----:B------:R-:W1:Y:S01]  /*0090*/  LDCU UR8, c[0x0][0x3c8] ;  /* 0x00007900ff0877ac */ /* 0x000e620008000800 */
[----:B------:R-:W0:Y:S01]  /*00a0*/  S2R R3, SR_TID.X ;  /* 0x0000000000037919 */ /* 0x000e220000002100 */
[----:B-1----:R-:W-:-:S04]  /*00b0*/  ULEA.HI UR4, UR8, UR8, URZ, 0x1 ;  /* 0x0000000808047291 */ /* 0x002fc8000f8f08ff */
[----:B------:R-:W-:Y:S01]  /*00c0*/  USHF.R.S32.HI UR4, URZ, 0x1, UR4 ;  /* 0x00000001ff047899 */ /* 0x000fe20008011404 */
[----:B0-----:R-:W-:-:S05]  /*00d0*/  IMAD R2, R2, 0x20, R3 ;  /* 0x0000002002027824 */ /* 0x001fca00078e0203 */
[----:B------:R-:W-:-:S04]  /*00e0*/  SHF.L.U32 R2, R2, 0x1, RZ ;  /* 0x0000000102027819 */ /* 0x000fc800000006ff */
[----:B------:R-:W-:-:S13]  /*00f0*/  ISETP.GE.AND P0, PT, R2, UR4, PT ;  /* 0x0000000402007c0c */ /* 0x000fda000bf06270 */
[----:B------:R-:W-:Y:S05]  /*0100*/  @P0 EXIT ;  /* 0x000000000000094d */ /* 0x000fea0003800000 */
[----:B------:R-:W0:Y:S01]  /*0110*/  S2R R3, SR_TID.Y ;  /* 0x0000000000037919 */ /* 0x000e220000002200 */
[----:B------:R-:W0:Y:S01]  /*0120*/  S2UR UR5, SR_CTAID.Y ;  /* 0x00000000000579c3 */ /* 0x000e220000002600 */
[----:B------:R-:W1:Y:S01]  /*0130*/  LDCU UR9, c[0x0][0x3a0] ;  /* 0x00007400ff0977ac */ /* 0x000e620008000800 */
[----:B------:R-:W-:Y:S06]  /*0140*/  BSSY.RECONVERGENT B0, `(.L_x_1) ;  /* 0x000004e000007945 */ /* 0x000fec0003800200 */
[----:B------:R-:W0:Y:S02]  /*0150*/  LDC R4, c[0x0][0x3c0] ;  /* 0x0000f000ff047b82 */ /* 0x000e240000000800 */
[----:B0-----:R-:W-:-:S05]  /*0160*/  IMAD R3, R4, UR5, R3 ;  /* 0x0000000504037c24 */ /* 0x001fca000f8e0203 */
[----:B-1----:R-:W-:-:S13]  /*0170*/  ISETP.GE.AND P0, PT, R3, UR9, PT ;  /* 0x0000000903007c0c */ /* 0x002fda000bf06270 */
[----:B------:R-:W-:Y:S05]  /*0180*/  @P0 BRA `(.L_x_2) ;  /* 0x0000000400240947 */ /* 0x000fea0003800000 */
[----:B------:R-:W0:Y:S01]  /*0190*/  LDCU UR5, c[0x0][0x3b4] ;  /* 0x00007680ff0577ac */ /* 0x000e220008000800 */
[----:B------:R-:W1:Y:S01]  /*01a0*/  S2R R4, SR_CTAID.Z ;  /* 0x0000000000047919 */ /* 0x000e620000002700 */
[----:B0-----:R-:W-:-:S09]  /*01b0*/  UISETP.NE.AND UP0, UPT, UR5, -0x1, UPT ;  /* 0xffffffff0500788c */ /* 0x001fd2000bf05270 */
[----:B------:R-:W-:Y:S05]  /*01c0*/  BRA.U UP0, `(.L_x_3) ;  /* 0x0000000100147547 */ /* 0x000fea000b800000 */
[----:B------:R-:W1:Y:S02]  /*01d0*/  LDC.64 R6, c[0x0][0x3b8] ;  /* 0x0000ee00ff067b82 */ /* 0x000e640000000a00 */
[----:B-1----:R-:W-:-:S06]  /*01e0*/  IMAD.WIDE.U32 R6, R4, 0x4, R6 ;  /* 0x0000000404067825 */ /* 0x002fcc00078e0006 */
[----:B------:R-:W2:Y:S02]  /*01f0*/  LDG.E.CONSTANT R6, desc[UR6][R6.64] ;  /* 0x0000000606067981 */ /* 0x000ea4000c1e9900 */
[----:B--2---:R-:W-:Y:S01]  /*0200*/  VIMNMX R10, PT, PT, RZ, R6, !PT ;  /* 0x00000006ff0a7248 */ /* 0x004fe20007fe0100 */
[----:B------:R-:W-:Y:S06]  /*0210*/  BRA `(.L_x_4) ;  /* 0x0000000000247947 */ /* 0x000fec0003800000 */
.L_x_3:
[----:B------:R-:W0:Y:S01]  /*0220*/  LDCU.64 UR10, c[0x0][0x3b8] ;  /* 0x00007700ff0a77ac */ /* 0x000e220008000a00 */
[----:B------:R-:W-:Y:S01]  /*0230*/  IMAD.U32 R10, RZ, RZ, UR12 ;  /* 0x0000000cff0a7e24 */ /* 0x000fe2000f8e00ff */
[----:B0-----:R-:W-:-:S04]  /*0240*/  UISETP.NE.U32.AND UP0, UPT, UR10, URZ, UPT ;  /* 0x000000ff0a00728c */ /* 0x001fc8000bf05070 */
[----:B------:R-:W-:-:S09]  /*0250*/  UISETP.NE.AND.EX UP0, UPT, UR11, URZ, UPT, UP0 ;  /* 0x000000ff0b00728c */ /* 0x000fd2000bf05300 */
[----:B------:R-:W-:Y:S05]  /*0260*/  BRA.U !UP0, `(.L_x_4) ;  /* 0x0000000108107547 */ /* 0x000fea000b800000 */
[----:B------:R-:W1:Y:S02]  /*0270*/  LDC.64 R6, c[0x0][0x3b8] ;  /* 0x0000ee00ff067b82 */ /* 0x000e640000000a00 */
[----:B-1----:R-:W-:-:S06]  /*0280*/  IMAD.WIDE.U32 R6, R4, 0x4, R6 ;  /* 0x0000000404067825 */ /* 0x002fcc00078e0006 */
[----:B------:R-:W2:Y:S02]  /*0290*/  LDG.E.CONSTANT R6, desc[UR6][R6.64] ;  /* 0x0000000606067981 */ /* 0x000ea4000c1e9900 */
[----:B--2---:R-:W-:-:S07]  /*02a0*/  VIADD R10, R6, UR5 ;  /* 0x00000005060a7c36 */ /* 0x004fce0008000000 */
.L_x_4:
[----:B------:R-:W0:Y:S01]  /*02b0*/  LDC R12, c[0x0][0x3ac] ;  /* 0x0000eb00ff0c7b82 */ /* 0x000e220000000800 */
[----:B------:R-:W-:Y:S01]  /*02c0*/  IABS R11, R3 ;  /* 0x00000003000b7213 */ /* 0x000fe20000000000 */
[----:B------:R-:W2:Y:S01]  /*02d0*/  LDCU UR5, c[0x0][0x3a8] ;  /* 0x00007500ff0577ac */ /* 0x000ea20008000800 */
[----:B-1----:R-:W-:-:S04]  /*02e0*/  IMAD R13, R4, UR9, R3 ;  /* 0x00000009040d7c24 */ /* 0x002fc8000f8e0203 */
[----:B--2---:R-:W-:Y:S01]  /*02f0*/  IMAD R13, R13, UR5, R2 ;  /* 0x000000050d0d7c24 */ /* 0x004fe2000f8e0202 */
[----:B0-----:R-:W-:-:S04]  /*0300*/  IABS R8, R12 ;  /* 0x0000000c00087213 */ /* 0x001fc80000000000 */
[----:B------:R-:W0:Y:S08]  /*0310*/  I2F.RP R5, R8 ;  /* 0x0000000800057306 */ /* 0x000e300000209400 */
[----:B0-----:R-:W0:Y:S02]  /*0320*/  MUFU.RCP R5, R5 ;  /* 0x0000000500057308 */ /* 0x001e240000001000 */
[----:B0-----:R-:W-:-:S06]  /*0330*/  IADD3 R6, PT, PT, R5, 0xffffffe, RZ ;  /* 0x0ffffffe05067810 */ /* 0x001fcc0007ffe0ff */
[----:B------:R0:W1:Y:S02]  /*0340*/  F2I.FTZ.U32.TRUNC.NTZ R7, R6 ;  /* 0x0000000600077305 */ /* 0x000064000021f000 */
[----:B0-----:R-:W-:Y:S02]  /*0350*/  IMAD.MOV.U32 R6, RZ, RZ, RZ ;  /* 0x000000ffff067224 */ /* 0x001fe400078e00ff */
[----:B-1----:R-:W-:-:S04]  /*0360*/  IMAD.MOV R9, RZ, RZ, -R7 ;  /* 0x000000ffff097224 */ /* 0x002fc800078e0a07 */
[----:B------:R-:W-:-:S04]  /*0370*/  IMAD R9, R9, R8, RZ ;  /* 0x0000000809097224 */ /* 0x000fc800078e02ff */
[----:B------:R-:W-:Y:S01]  /*0380*/  IMAD.HI.U32 R7, R7, R9, R6 ;  /* 0x0000000907077227 */ /* 0x000fe200078e0006 */
[----:B------:R-:W-:-:S05]  /*0390*/  MOV R9, R11 ;  /* 0x0000000b00097202 */ /* 0x000fca0000000f00 */
[----:B------:R-:W-:-:S04]  /*03a0*/  IMAD.HI.U32 R7, R7, R9, RZ ;  /* 0x0000000907077227 */ /* 0x000fc800078e00ff */
[----:B------:R-:W-:-:S04]  /*03b0*/  IMAD.MOV R5, RZ, RZ, -R7 ;  /* 0x000000ffff057224 */ /* 0x000fc800078e0a07 */
[----:B------:R-:W-:-:S05]  /*03c0*/  IMAD R5, R8, R5, R9 ;  /* 0x0000000508057224 */ /* 0x000fca00078e0209 */
[----:B------:R-:W-:-:S13]  /*03d0*/  ISETP.GT.U32.AND P2, PT, R8, R5, PT ;  /* 0x000000050800720c */ /* 0x000fda0003f44070 */
[----:B------:R-:W-:Y:S01]  /*03e0*/  @!P2 IMAD.IADD R5, R5, 0x1, -R8 ;  /* 0x000000010505a824 */ /* 0x000fe200078e0a08 */
[----:B------:R-:W-:Y:S02]  /*03f0*/  @!P2 IADD3 R7, PT, PT, R7, 0x1, RZ ;  /* 0x000000010707a810 */ /* 0x000fe40007ffe0ff */
[----:B------:R-:W-:Y:S02]  /*0400*/  ISETP.NE.AND P2, PT, R12, RZ, PT ;  /* 0x000000ff0c00720c */ /* 0x000fe40003f45270 */
[----:B------:R-:W-:Y:S02]  /*0410*/  ISETP.GE.U32.AND P0, PT, R5, R8, PT ;  /* 0x000000080500720c */ /* 0x000fe40003f06070 */
[----:B------:R-:W-:Y:S01]  /*0420*/  LOP3.LUT R5, R3, R12, RZ, 0x3c, !PT ;  /* 0x0000000c03057212 */ /* 0x000fe200078e3cff */
[----:B------:R-:W0:Y:S03]  /*0430*/  LDC.64 R8, c[0x0][0x390] ;  /* 0x0000e400ff087b82 */ /* 0x000e260000000a00 */
[----:B------:R-:W-:-:S05]  /*0440*/  ISETP.GE.AND P1, PT, R5, RZ, PT ;  /* 0x000000ff0500720c */ /* 0x000fca0003f26270 */
[----:B------:R-:W1:Y:S02]  /*0450*/  LDC.64 R4, c[0x0][0x398] ;  /* 0x0000e600ff047b82 */ /* 0x000e640000000a00 */
[----:B------:R-:W-:-:S04]  /*0460*/  @P0 VIADD R7, R7, 0x1 ;  /* 0x0000000107070836 */ /* 0x000fc80000000000 */
[----:B------:R-:W-:Y:S02]  /*0470*/  IMAD.MOV.U32 R11, RZ, RZ, R7 ;  /* 0x000000ffff0b7224 */ /* 0x000fe400078e0007 */
[----:B------:R-:W2:Y:S03]  /*0480*/  LDC.64 R6, c[0x0][0x380] ;  /* 0x0000e000ff067b82 */ /* 0x000ea60000000a00 */
[----:B------:R-:W-:Y:S02]  /*0490*/  @!P1 IADD3 R11, PT, PT, -R11, RZ, RZ ;  /* 0x000000ff0b0b9210 */ /* 0x000fe40007ffe1ff */
[----:B------:R-:W-:-:S04]  /*04a0*/  @!P2 LOP3.LUT R11, RZ, R12, RZ, 0x33, !PT ;  /* 0x0000000cff0ba212 */ /* 0x000fc800078e33ff */
[----:B------:R-:W-:Y:S01]  /*04b0*/  VIADDMNMX R11, R11, R10, RZ, !PT ;  /* 0x0000000a0b0b7246 */ /* 0x000fe200078001ff */
[----:B------:R-:W-:-:S04]  /*04c0*/  VIADD R10, R13, UR4 ;  /* 0x000000040d0a7c36 */ /* 0x000fc80008000000 */
[----:B------:R-:W-:Y:S01]  /*04d0*/  IMAD R11, R11, UR8, R2 ;  /* 0x000000080b0b7c24 */ /* 0x000fe2000f8e0202 */
[----:B------:R-:W-:Y:S02]  /*04e0*/  LEA.HI R12, R10, R10, RZ, 0x1 ;  /* 0x0000000a0a0c7211 */ /* 0x000fe400078f08ff */
[----:B------:R-:W-:Y:S02]  /*04f0*/  LEA.HI R10, R13, R13, RZ, 0x1 ;  /* 0x0000000d0d0a7211 */ /* 0x000fe400078f08ff */
[----:B------:R-:W-:Y:S02]  /*0500*/  LEA.HI R11, R11, R11, RZ, 0x1 ;  /* 0x0000000b0b0b7211 */ /* 0x000fe400078f08ff */
[----:B------:R-:W-:Y:S02]  /*0510*/  SHF.R.S32.HI R17, RZ, 0x1, R12 ;  /* 0x00000001ff117819 */ /* 0x000fe4000001140c */
[----:B------:R-:W-:Y:S02]  /*0520*/  SHF.R.S32.HI R13, RZ, 0x1, R11 ;  /* 0x00000001ff0d7819 */ /* 0x000fe4000001140b */
[----:B------:R-:W-:-:S03]  /*0530*/  SHF.R.S32.HI R15, RZ, 0x1, R10 ;  /* 0x00000001ff0f7819 */ /* 0x000fc6000001140a */
[----:B0-----:R-:W-:-:S04]  /*0540*/  IMAD.WIDE R10, R13, 0x4, R8 ;  /* 0x000000040d0a7825 */ /* 0x001fc800078e0208 */
[--C-:B--2---:R-:W-:Y:S02]  /*0550*/  IMAD.WIDE R8, R17, 0x4, R6.reuse ;  /* 0x0000000411087825 */ /* 0x104fe400078e0206 */
[----:B------:R-:W2:Y:S02]  /*0560*/  LDG.E.CONSTANT R10, desc[UR6][R10.64] ;  /* 0x000000060a0a7981 */ /* 0x000ea4000c1e9900 */
[----:B------:R-:W-:Y:S02]  /*0570*/  IMAD.WIDE R6, R15, 0x4, R6 ;  /* 0x000000040f067825 */ /* 0x000fe400078e0206 */
[----:B------:R-:W2:Y:S02]  /*0580*/  LDG.E R15, desc[UR6][R8.64] ;  /* 0x00000006080f7981 */ /* 0x000ea4000c1e1900 */
[----:B-1----:R-:W-:Y:S02]  /*0590*/  IMAD.WIDE R4, R13, 0x4, R4 ;  /* 0x000000040d047825 */ /* 0x002fe400078e0204 */
[----:B------:R-:W3:Y:S04]  /*05a0*/  LDG.E R13, desc[UR6][R6.64] ;  /* 0x00000006060d7981 */ /* 0x000ee8000c1e1900 */
[----:B------:R2:W4:Y:S02]  /*05b0*/  LDG.E.CONSTANT R4, desc[UR6][R4.64] ;  /* 0x0000000604047981 */ /* 0x000524000c1e9900 */
[----:B--2---:R-:W-:-:S02]  /*05c0*/  HFMA2 R5, R15, -R10, -RZ ;  /* 0x8000000a0f057231 */ /* 0x004fc400001000ff */
[C---:B---3--:R-:W-:Y:S02]  /*05d0*/  HMUL2 R11, R13.reuse, R10 ;  /* 0x0000000a0d0b7232 */ /* 0x048fe40000000000 */
[-C--:B----4-:R-:W-:Y:S02]  /*05e0*/  HFMA2 R13, R13, R4.reuse, R5 ;  /* 0x000000040d0d7231 */ /* 0x090fe40000000005 */
[----:B------:R-:W-:-:S03]  /*05f0*/  HFMA2 R15, R15, R4, R11 ;  /* 0x000000040f0f7231 */ /* 0x000fc6000000000b */
[----:B------:R0:W-:Y:S04]  /*0600*/  STG.E desc[UR6][R6.64], R13 ;  /* 0x0000000d06007986 */ /* 0x0001e8000c101906 */
[----:B------:R0:W-:Y:S02]  /*0610*/  STG.E desc[UR6][R8.64], R15 ;  /* 0x0000000f08007986 */ /* 0x0001e4000c101906 */
.L_x_2:
[----:B------:R-:W-:Y:S05]  /*0620*/  BSYNC.RECONVERGENT B0 ;  /* 0x0000000000007941 */ /* 0x000fea0003800200 */
.L_x_1:
[----:B------:R-:W1:Y:S02]  /*0630*/  LDCU UR5, c[0x0][0x3a4] ;  /* 0x00007480ff0577ac */ /* 0x000e640008000800 */
[----:B-1----:R-:W-:-:S13]  /*0640*/  ISETP.GE.AND P0, PT, R3, UR5, PT ;  /* 0x0000000503007c0c */ /* 0x002fda000bf06270 */
[----:B------:R-:W-:Y:S05]  /*0650*/  @P0 EXIT ;  /* 0x000000000000094d */ /* 0x000fea0003800000 */
[----:B0-----:R-:W0:Y:S01]  /*0660*/  LDC R7, c[0x0][0x3b4] ;  /* 0x0000ed00ff077b82 */ /* 0x001e220000000800 */
[----:B------:R-:W1:Y:S01]  /*0670*/  S2R R6, SR_CTAID.Z ;  /* 0x0000000000067919 */ /* 0x000e620000002700 */
[----:B0-----:R-:W-:-:S13]  /*0680*/  ISETP.NE.AND P0, PT, R7, -0x1, PT ;  /* 0xffffffff0700780c */ /* 0x001fda0003f05270 */
[----:B-1----:R-:W-:Y:S05]  /*0690*/  @P0 BRA `(.L_x_5) ;  /* 0x0000000000140947 */ /* 0x002fea0003800000 */
[----:B------:R-:W0:Y:S02]  /*06a0*/  LDC.64 R4, c[0x0][0x3b8] ;  /* 0x0000ee00ff047b82 */ /* 0x000e240000000a00 */
[----:B0-----:R-:W-:-:S06]  /*06b0*/  IMAD.WIDE.U32 R4, R6, 0x4, R4 ;  /* 0x0000000406047825 */ /* 0x001fcc00078e0004 */
[----:B------:R-:W2:Y:S02]  /*06c0*/  LDG.E.CONSTANT R4, desc[UR6][R4.64] ;  /* 0x0000000604047981 */ /* 0x000ea4000c1e9900 */
[----:B--2---:R-:W-:Y:S01]  /*06d0*/  VIMNMX R0, PT, PT, RZ, R4, !PT ;  /* 0x00000004ff007248 */ /* 0x004fe20007fe0100 */
[----:B------:R-:W-:Y:S06]  /*06e0*/  BRA `(.L_x_6) ;  /* 0x0000000000207947 */ /* 0x000fec0003800000 */
.L_x_5:
[----:B------:R-:W0:Y:S02]  /*06f0*/  LDCU.64 UR10, c[0x0][0x3b8] ;  /* 0x00007700ff0a77ac */ /* 0x000e240008000a00 */
[----:B0-----:R-:W-:-:S04]  /*0700*/  UISETP.NE.U32.AND UP0, UPT, UR10, URZ, UPT ;  /* 0x000000ff0a00728c */ /* 0x001fc8000bf05070 */
[----:B------:R-:W-:-:S09]  /*0710*/  UISETP.NE.AND.EX UP0, UPT, UR11, URZ, UPT, UP0 ;  /* 0x000000ff0b00728c */ /* 0x000fd2000bf05300 */
[----:B------:R-:W-:Y:S05]  /*0720*/  BRA.U !UP0, `(.L_x_6) ;  /* 0x0000000108107547 */ /* 0x000fea000b800000 */
[----:B------:R-:W0:Y:S02]  /*0730*/  LDC.64 R4, c[0x0][0x3b8] ;  /* 0x0000ee00ff047b82 */ /* 0x000e240000000a00 */
[----:B0-----:R-:W-:-:S06]  /*0740*/  IMAD.WIDE.U32 R4, R6, 0x4, R4 ;  /* 0x0000000406047825 */ /* 0x001fcc00078e0004 */
[----:B------:R-:W2:Y:S02]  /*0750*/  LDG.E.CONSTANT R4, desc[UR6][R4.64] ;  /* 0x0000000604047981 */ /* 0x000ea4000c1e9900 */
[----:B--2---:R-:W-:-:S07]  /*0760*/  IMAD.IADD R0, R4, 0x1, R7 ;  /* 0x0000000104007824 */ /* 0x004fce00078e0207 */
.L_x_6:
[----:B------:R-:W0:Y:S01]  /*0770*/  LDC R10, c[0x0][0x3b0] ;  /* 0x0000ec00ff0a7b82 */ /* 0x000e220000000800 */
[----:B------:R-:W-:Y:S01]  /*0780*/  IABS R12, R3 ;  /* 0x00000003000c7213 */ /* 0x000fe20000000000 */
[----:B------:R-:W1:Y:S01]  /*0790*/  LDCU UR9, c[0x0][0x3a8] ;  /* 0x00007500ff0977ac */ /* 0x000e620008000800 */
[----:B0-----:R-:W-:-:S04]  /*07a0*/  IABS R8, R10 ;  /* 0x0000000a00087213 */ /* 0x001fc80000000000 */
[----:B------:R-:W0:Y:S08]  /*07b0*/  I2F.RP R7, R8 ;  /* 0x0000000800077306 */ /* 0x000e300000209400 */
[----:B0-----:R-:W0:Y:S02]  /*07c0*/  MUFU.RCP R7, R7 ;  /* 0x0000000700077308 */ /* 0x001e240000001000 */
[----:B0-----:R-:W-:-:S06]  /*07d0*/  IADD3 R4, PT, PT, R7, 0xffffffe, RZ ;  /* 0x0ffffffe07047810 */ /* 0x001fcc0007ffe0ff */
[----:B------:R0:W2:Y:S02]  /*07e0*/  F2I.FTZ.U32.TRUNC.NTZ R5, R4 ;  /* 0x0000000400057305 */ /* 0x0000a4000021f000 */
[----:B0-----:R-:W-:Y:S01]  /*07f0*/  MOV R4, RZ ;  /* 0x000000ff00047202 */ /* 0x001fe20000000f00 */
[----:B--2---:R-:W-:-:S04]  /*0800*/  IMAD.MOV R9, RZ, RZ, -R5 ;  /* 0x000000ffff097224 */ /* 0x004fc800078e0a05 */
[----:B------:R-:W-:-:S04]  /*0810*/  IMAD R9, R9, R8, RZ ;  /* 0x0000000809097224 */ /* 0x000fc800078e02ff */
[----:B------:R-:W-:Y:S01]  /*0820*/  IMAD.HI.U32 R5, R5, R9, R4 ;  /* 0x0000000905057227 */ /* 0x000fe200078e0004 */
[----:B------:R-:W-:-:S03]  /*0830*/  LOP3.LUT R4, R3, R10, RZ, 0x3c, !PT ;  /* 0x0000000a03047212 */ /* 0x000fc600078e3cff */
[----:B------:R-:W-:Y:S01]  /*0840*/  IMAD R3, R6, UR5, R3 ;  /* 0x0000000506037c24 */ /* 0x000fe2000f8e0203 */
[----:B------:R-:W-:Y:S01]  /*0850*/  ISETP.GE.AND P1, PT, R4, RZ, PT ;  /* 0x000000ff0400720c */ /* 0x000fe20003f26270 */
[----:B------:R-:W-:-:S04]  /*0860*/  IMAD.HI.U32 R5, R5, R12, RZ ;  /* 0x0000000c05057227 */ /* 0x000fc800078e00ff */
[----:B------:R-:W-:Y:S02]  /*0870*/  IMAD.MOV R7, RZ, RZ, -R5 ;  /* 0x000000ffff077224 */ /* 0x000fe400078e0a05 */
[----:B-1----:R-:W-:Y:S02]  /*0880*/  IMAD R3, R3, UR9, R2 ;  /* 0x0000000903037c24 */ /* 0x002fe4000f8e0202 */
[----:B------:R-:W-:-:S05]  /*0890*/  IMAD R7, R8, R7, R12 ;  /* 0x0000000708077224 */ /* 0x000fca00078e020c */
[----:B------:R-:W-:-:S13]  /*08a0*/  ISETP.GT.U32.AND P2, PT, R8, R7, PT ;  /* 0x000000070800720c */ /* 0x000fda0003f44070 */
[-C--:B------:R-:W-:Y:S01]  /*08b0*/  @!P2 IADD3 R7, PT, PT, R7, -R8.reuse, RZ ;  /* 0x800000080707a210 */ /* 0x080fe20007ffe0ff */
[----:B------:R-:W-:Y:S01]  /*08c0*/  @!P2 VIADD R5, R5, 0x1 ;  /* 0x000000010505a836 */ /* 0x000fe20000000000 */
[----:B------:R-:W-:Y:S02]  /*08d0*/  ISETP.NE.AND P2, PT, R10, RZ, PT ;  /* 0x000000ff0a00720c */ /* 0x000fe40003f45270 */
[----:B------:R-:W-:Y:S02]  /*08e0*/  ISETP.GE.U32.AND P0, PT, R7, R8, PT ;  /* 0x000000080700720c */ /* 0x000fe40003f06070 */
[----:B------:R-:W0:Y:S08]  /*08f0*/  LDC.64 R8, c[0x0][0x390] ;  /* 0x0000e400ff087b82 */ /* 0x000e300000000a00 */
[----:B------:R-:W1:Y:S03]  /*0900*/  LDC.64 R6, c[0x0][0x398] ;  /* 0x0000e600ff067b82 */ /* 0x000e660000000a00 */
[----:B------:R-:W-:-:S05]  /*0910*/  @P0 IADD3 R5, PT, PT, R5, 0x1, RZ ;  /* 0x0000000105050810 */ /* 0x000fca0007ffe0ff */
[----:B------:R-:W-:Y:S02]  /*0920*/  IMAD.MOV.U32 R11, RZ, RZ, R5 ;  /* 0x000000ffff0b7224 */ /* 0x000fe400078e0005 */
[----:B------:R-:W2:Y:S03]  /*0930*/  LDC.64 R4, c[0x0][0x388] ;  /* 0x0000e200ff047b82 */ /* 0x000ea60000000a00 */
[----:B------:R-:W-:Y:S02]  /*0940*/  @!P1 IADD3 R11, PT, PT, -R11, RZ, RZ ;  /* 0x000000ff0b0b9210 */ /* 0x000fe40007ffe1ff */
[----:B------:R-:W-:-:S04]  /*0950*/  @!P2 LOP3.LUT R11, RZ, R10, RZ, 0x33, !PT ;  /* 0x0000000aff0ba212 */ /* 0x000fc800078e33ff */
[----:B------:R-:W-:Y:S01]  /*0960*/  VIADDMNMX R11, R11, R0, RZ, !PT ;  /* 0x000000000b0b7246 */ /* 0x000fe200078001ff */
[C---:B------:R-:W-:Y:S01]  /*0970*/  VIADD R0, R3.reuse, UR4 ;  /* 0x0000000403007c36 */ /* 0x040fe20008000000 */
[----:B------:R-:W-:-:S03]  /*0980*/  LEA.HI R3, R3, R3, RZ, 0x1 ;  /* 0x0000000303037211 */ /* 0x000fc600078f08ff */
[----:B------:R-:W-:Y:S01]  /*0990*/  IMAD R11, R11, UR8, R2 ;  /* 0x000000080b0b7c24 */ /* 0x000fe2000f8e0202 */
[----:B------:R-:W-:Y:S02]  /*09a0*/  LEA.HI R0, R0, R0, RZ, 0x1 ;  /* 0x0000000000007211 */ /* 0x000fe400078f08ff */
[----:B------:R-:W-:Y:S02]  /*09b0*/  SHF.R.S32.HI R13, RZ, 0x1, R3 ;  /* 0x00000001ff0d7819 */ /* 0x000fe40000011403 */
[----:B------:R-:W-:Y:S02]  /*09c0*/  LEA.HI R11, R11, R11, RZ, 0x1 ;  /* 0x0000000b0b0b7211 */ /* 0x000fe400078f08ff */
[----:B------:R-:W-:Y:S02]  /*09d0*/  SHF.R.S32.HI R15, RZ, 0x1, R0 ;  /* 0x00000001ff0f7819 */ /* 0x000fe40000011400 */
[----:B------:R-:W-:-:S03]  /*09e0*/  SHF.R.S32.HI R11, RZ, 0x1, R11 ;  /* 0x00000001ff0b7819 */ /* 0x000fc6000001140b */
[----:B--2---:R-:W-:-:S04]  /*09f0*/  IMAD.WIDE R2, R15, 0x4, R4 ;  /* 0x000000040f027825 */ /* 0x004fc800078e0204 */
[----:B0-----:R-:W-:-:S04]  /*0a00*/  IMAD.WIDE R8, R11, 0x4, R8 ;  /* 0x000000040b087825 */ /* 0x001fc800078e0208 */
[----:B------:R-:W-:Y:S02]  /*0a10*/  IMAD.WIDE R4, R13, 0x4, R4 ;  /* 0x000000040d047825 */ /* 0x000fe400078e0204 */
[----:B------:R-:W2:Y:S02]  /*0a20*/  LDG.E.CONSTANT R8, desc[UR6][R8.64] ;  /* 0x0000000608087981 */ /* 0x000ea4000c1e9900 */
[----:B-1----:R-:W-:Y:S02]  /*0a30*/  IMAD.WIDE R6, R11, 0x4, R6 ;  /* 0x000000040b067825 */ /* 0x002fe400078e0206 */
[----:B------:R-:W2:Y:S04]  /*0a40*/  LDG.E R13, desc[UR6][R2.64] ;  /* 0x00000006020d7981 */ /* 0x000ea8000c1e1900 */
[----:B------:R-:W3:Y:S04]  /*0a50*/  LDG.E R11, desc[UR6][R4.64] ;  /* 0x00000006040b7981 */ /* 0x000ee8000c1e1900 */
[----:B------:R3:W4:Y:S01]  /*0a60*/  LDG.E.CONSTANT R6, desc[UR6][R6.64] ;  /* 0x0000000606067981 */ /* 0x000722000c1e9900 */
[----:B--2---:R-:W-:-:S02]  /*0a70*/  HMUL2 R0, R13, -R8 ;  /* 0x800000080d007232 */ /* 0x004fc40000000000 */
[C---:B---3--:R-:W-:Y:S02]  /*0a80*/  HFMA2 R7, R11.reuse, R8, -RZ ;  /* 0x000000080b077231 */ /* 0x048fe400001000ff */
[-C--:B----4-:R-:W-:Y:S02]  /*0a90*/  HFMA2 R11, R11, R6.reuse, R0 ;  /* 0x000000060b0b7231 */ /* 0x090fe40000000000 */
[----:B------:R-:W-:-:S03]  /*0aa0*/  HFMA2 R13, R13, R6, R7 ;  /* 0x000000060d0d7231 */ /* 0x000fc60000000007 */
[----:B------:R-:W-:Y:S04]  /*0ab0*/  STG.E desc[UR6][R4.64], R11 ;  /* 0x0000000b04007986 */ /* 0x000fe8000c101906 */
[----:B------:R-:W-:Y:S01]  /*0ac0*/  STG.E desc[UR6][R2.64], R13 ;  /* 0x0000000d02007986 */ /* 0x000fe2000c101906 */
[----:B------:R-:W-:Y:S05]  /*0ad0*/  EXIT ;  /* 0x000000000000794d */ /* 0x000fea0003800000 */
.L_x_0:
[----:B------:R-:W0:Y:S01]  /*0ae0*/  S2R R2, SR_CTAID.X ;  /* 0x0000000000027919 */ /* 0x000e220000002500 */
[----:B------:R-:W1:Y:S01]  /*0af0*/  LDCU UR4, c[0x0][0x3c8] ;  /* 0x00007900ff0477ac */ /* 0x000e620008000800 */
[----:B------:R-:W0:Y:S02]  /*0b00*/  S2R R3, SR_TID.X ;  /* 0x0000000000037919 */ /* 0x000e240000002100 */
[----:B0-----:R-:W-:-:S05]  /*0b10*/  LEA R2, R2, R3, 0x5 ;  /* 0x0000000302027211 */ /* 0x001fca00078e28ff */
[----:B------:R-:W-:-:S05]  /*0b20*/  IMAD.SHL.U32 R2, R2, 0x2, RZ ;  /* 0x0000000202027824 */ /* 0x000fca00078e00ff */
[----:B-1----:R-:W-:-:S13]  /*0b30*/  ISETP.GE.AND P0, PT, R2, UR4, PT ;  /* 0x0000000402007c0c */ /* 0x002fda000bf06270 */
        /* <DEDUP_REMOVED lines=18> */
.L_x_9:
[----:B------:R-:W0:Y:S01]  /*0c60*/  LDCU.64 UR10, c[0x0][0x3b8] ;  /* 0x00007700ff0a77ac */ /* 0x000e220008000a00 */
[----:B------:R-:W-:Y:S01]  /*0c70*/  MOV R7, UR12 ;  /* 0x0000000c00077c02 */ /* 0x000fe20008000f00 */
[----:B0-----:R-:W-:-:S04]  /*0c80*/  UISETP.NE.U32.AND UP0, UPT, UR10, URZ, UPT ;  /* 0x000000ff0a00728c */ /* 0x001fc8000bf05070 */
[----:B------:R-:W-:-:S09]  /*0c90*/  UISETP.NE.AND.EX UP0, UPT, UR11, URZ, UPT, UP0 ;  /* 0x000000ff0b00728c */ /* 0x000fd2000bf05300 */
[----:B------:R-:W-:Y:S05]  /*0ca0*/  BRA.U !UP0, `(.L_x_10) ;  /* 0x0000000108107547 */ /* 0x000fea000b800000 */
[----:B------:R-:W1:Y:S02]  /*0cb0*/  LDC.64 R4, c[0x0][0x3b8] ;  /* 0x0000ee00ff047b82 */ /* 0x000e640000000a00 */
[----:B-1----:R-:W-:-:S06]  /*0cc0*/  IMAD.WIDE.U32 R4, R6, 0x4, R4 ;  /* 0x0000000406047825 */ /* 0x002fcc00078e0004 */
[----:B------:R-:W2:Y:S02]  /*0cd0*/  LDG.E.CONSTANT R4, desc[UR6][R4.64] ;  /* 0x0000000604047981 */ /* 0x000ea4000c1e9900 */
[----:B--2---:R-:W-:-:S07]  /*0ce0*/  VIADD R7, R4, UR5 ;  /* 0x0000000504077c36 */ /* 0x004fce0008000000 */
.L_x_10:
[----:B------:R-:W0:Y:S01]  /*0cf0*/  LDC R8, c[0x0][0x3ac] ;  /* 0x0000eb00ff087b82 */ /* 0x000e220000000800 */
[----:B------:R-:W2:Y:S01]  /*0d00*/  LDCU UR5, c[0x0][0x3a8] ;  /* 0x00007500ff0577ac */ /* 0x000ea20008000800 */
[----:B-1----:R-:W-:-:S04]  /*0d10*/  IMAD R13, R6, UR8, R3 ;  /* 0x00000008060d7c24 */ /* 0x002fc8000f8e0203 */
[----:B--2---:R-:W-:Y:S01]  /*0d20*/  IMAD R13, R13, UR5, R2 ;  /* 0x000000050d0d7c24 */ /* 0x004fe2000f8e0202 */
[----:B0-----:R-:W-:-:S04]  /*0d30*/  IABS R9, R8 ;  /* 0x0000000800097213 */ /* 0x001fc80000000000 */
[----:B------:R-:W-:Y:S01]  /*0d40*/  LEA.HI R13, R13, R13, RZ, 0x1 ;  /* 0x0000000d0d0d7211 */ /* 0x000fe200078f08ff */
[----:B------:R-:W0:Y:S03]  /*0d50*/  I2F.RP R10, R9 ;  /* 0x00000009000a7306 */ /* 0x000e260000209400 */
[----:B------:R-:W-:-:S05]  /*0d60*/  SHF.R.S32.HI R15, RZ, 0x1, R13 ;  /* 0x00000001ff0f7819 */ /* 0x000fca000001140d */
[----:B0-----:R-:W0:Y:S02]  /*0d70*/  MUFU.RCP R10, R10 ;  /* 0x0000000a000a7308 */ /* 0x001e240000001000 */
[----:B0-----:R-:W-:-:S06]  /*0d80*/  IADD3 R4, PT, PT, R10, 0xffffffe, RZ ;  /* 0x0ffffffe0a047810 */ /* 0x001fcc0007ffe0ff */
[----:B------:R0:W1:Y:S02]  /*0d90*/  F2I.FTZ.U32.TRUNC.NTZ R5, R4 ;  /* 0x0000000400057305 */ /* 0x000064000021f000 */
[----:B0-----:R-:W-:Y:S01]  /*0da0*/  MOV R4, RZ ;  /* 0x000000ff00047202 */ /* 0x001fe20000000f00 */
[----:B-1----:R-:W-:-:S04]  /*0db0*/  IMAD.MOV R12, RZ, RZ, -R5 ;  /* 0x000000ffff0c7224 */ /* 0x002fc800078e0a05 */
[----:B------:R-:W-:Y:S01]  /*0dc0*/  IMAD R11, R12, R9, RZ ;  /* 0x000000090c0b7224 */ /* 0x000fe200078e02ff */
[----:B------:R-:W-:-:S03]  /*0dd0*/  IABS R12, R3 ;  /* 0x00000003000c7213 */ /* 0x000fc60000000000 */
[----:B------:R-:W-:Y:S01]  /*0de0*/  IMAD.HI.U32 R11, R5, R11, R4 ;  /* 0x0000000b050b7227 */ /* 0x000fe200078e0004 */
[----:B------:R-:W-:-:S04]  /*0df0*/  LOP3.LUT R4, R3, R8, RZ, 0x3c, !PT ;  /* 0x0000000803047212 */ /* 0x000fc800078e3cff */
[----:B------:R-:W-:Y:S01]  /*0e00*/  ISETP.GE.AND P0, PT, R4, RZ, PT ;  /* 0x000000ff0400720c */ /* 0x000fe20003f06270 */
[----:B------:R-:W-:-:S04]  /*0e10*/  IMAD.HI.U32 R11, R11, R12, RZ ;  /* 0x0000000c0b0b7227 */ /* 0x000fc800078e00ff */
[----:B------:R-:W-:-:S04]  /*0e20*/  IMAD.MOV R5, RZ, RZ, -R11 ;  /* 0x000000ffff057224 */ /* 0x000fc800078e0a0b */
[C---:B------:R-:W-:Y:S02]  /*0e30*/  IMAD R12, R9.reuse, R5, R12 ;  /* 0x00000005090c7224 */ /* 0x040fe400078e020c */
[----:B------:R-:W0:Y:S03]  /*0e40*/  LDC.64 R4, c[0x0][0x398] ;  /* 0x0000e600ff047b82 */ /* 0x000e260000000a00 */
[----:B------:R-:W-:-:S13]  /*0e50*/  ISETP.GT.U32.AND P2, PT, R9, R12, PT ;  /* 0x0000000c0900720c */ /* 0x000fda0003f44070 */
[-C--:B------:R-:W-:Y:S01]  /*0e60*/  @!P2 IADD3 R12, PT, PT, R12, -R9.reuse, RZ ;  /* 0x800000090c0ca210 */ /* 0x080fe20007ffe0ff */
[----:B------:R-:W-:Y:S01]  /*0e70*/  @!P2 VIADD R11, R11, 0x1 ;  /* 0x000000010b0ba836 */ /* 0x000fe20000000000 */
[----:B------:R-:W-:Y:S02]  /*0e80*/  ISETP.NE.AND P2, PT, R8, RZ, PT ;  /* 0x000000ff0800720c */ /* 0x000fe40003f45270 */
[----:B------:R-:W-:-:S13]  /*0e90*/  ISETP.GE.U32.AND P1, PT, R12, R9, PT ;  /* 0x000000090c00720c */ /* 0x000fda0003f26070 */
[----:B------:R-:W-:-:S05]  /*0ea0*/  @P1 IADD3 R11, PT, PT, R11, 0x1, RZ ;  /* 0x000000010b0b1810 */ /* 0x000fca0007ffe0ff */
[----:B------:R-:W-:Y:S02]  /*0eb0*/  IMAD.MOV.U32 R12, RZ, RZ, R11 ;  /* 0x000000ffff0c7224 */ /* 0x000fe400078e000b */
[----:B------:R-:W1:Y:S03]  /*0ec0*/  LDC.64 R10, c[0x0][0x380] ;  /* 0x0000e000ff0a7b82 */ /* 0x000e660000000a00 */
[----:B------:R-:W-:Y:S02]  /*0ed0*/  @!P0 IADD3 R12, PT, PT, -R12, RZ, RZ ;  /* 0x000000ff0c0c8210 */ /* 0x000fe40007ffe1ff */
[----:B------:R-:W-:-:S03]  /*0ee0*/  @!P2 LOP3.LUT R12, RZ, R8, RZ, 0x33, !PT ;  /* 0x00000008ff0ca212 */ /* 0x000fc600078e33ff */
[----:B------:R-:W2:Y:S01]  /*0ef0*/  LDC.64 R8, c[0x0][0x390] ;  /* 0x0000e400ff087b82 */ /* 0x000ea20000000a00 */
[----:B------:R-:W-:-:S05]  /*0f00*/  VIADDMNMX R7, R12, R7, RZ, !PT ;  /* 0x000000070c077246 */ /* 0x000fca00078001ff */
[----:B------:R-:W-:-:S05]  /*0f10*/  IMAD R7, R7, UR4, R2 ;  /* 0x0000000407077c24 */ /* 0x000fca000f8e0202 */
[----:B------:R-:W-:-:S04]  /*0f20*/  LEA.HI R7, R7, R7, RZ, 0x1 ;  /* 0x0000000707077211 */ /* 0x000fc800078f08ff */
[----:B------:R-:W-:Y:S01]  /*0f30*/  SHF.R.S32.HI R13, RZ, 0x1, R7 ;  /* 0x00000001ff0d7819 */ /* 0x000fe20000011407 */
[----:B-1----:R-:W-:-:S04]  /*0f40*/  IMAD.WIDE R6, R15, 0x4, R10 ;  /* 0x000000040f067825 */ /* 0x002fc800078e020a */
[C---:B0-----:R-:W-:Y:S01]  /*0f50*/  IMAD.WIDE R4, R13.reuse, 0x4, R4 ;  /* 0x000000040d047825 */ /* 0x041fe200078e0204 */
[----:B------:R-:W3:Y:S03]  /*0f60*/  LDG.E R11, desc[UR6][R6.64] ;  /* 0x00000006060b7981 */ /* 0x000ee6000c1e1900 */
[----:B--2---:R-:W-:Y:S02]  /*0f70*/  IMAD.WIDE R8, R13, 0x4, R8 ;  /* 0x000000040d087825 */ /* 0x004fe400078e0208 */
[----:B------:R-:W3:Y:S04]  /*0f80*/  LDG.E.CONSTANT R4, desc[UR6][R4.64] ;  /* 0x0000000604047981 */ /* 0x000ee8000c1e9900 */
[----:B------:R-:W2:Y:S01]  /*0f90*/  LDG.E.CONSTANT R8, desc[UR6][R8.64] ;  /* 0x0000000608087981 */ /* 0x000ea2000c1e9900 */
[----:B---3--:R-:W-:Y:S01]  /*0fa0*/  HMUL2 R5, R11, R4 ;  /* 0x000000040b057232 */ /* 0x008fe20000000000 */
[----:B------:R-:W-:-:S02]  /*0fb0*/  PRMT R4, R11, 0x5432, R11 ;  /* 0x000054320b047816 */ /* 0x000fc4000000000b */
[----:B--2---:R-:W-:-:S05]  /*0fc0*/  LOP3.LUT R10, R8, 0x8000, RZ, 0x3c, !PT ;  /* 0x00008000080a7812 */ /* 0x004fca00078e3cff */
[----:B------:R-:W-:-:S05]  /*0fd0*/  HFMA2 R11, R4, R10, R5 ;  /* 0x0000000a040b7231 */ /* 0x000fca0000000005 */
[----:B------:R0:W-:Y:S02]  /*0fe0*/  STG.E desc[UR6][R6.64], R11 ;  /* 0x0000000b06007986 */ /* 0x0001e4000c101906 */
.L_x_8:
[----:B------:R-:W-:Y:S05]  /*0ff0*/  BSYNC.RECONVERGENT B0 ;  /* 0x0000000000007941 */ /* 0x000fea0003800200 */
.L_x_7:
[----:B------:R-:W1:Y:S02]  /*1000*/  LDCU UR5, c[0x0][0x3a4] ;  /* 0x00007480ff0577ac */ /* 0x000e640008000800 */
[----:B-1----:R-:W-:-:S13]  /*1010*/  ISETP.GE.AND P0, PT, R3, UR5, PT ;  /* 0x0000000503007c0c */ /* 0x002fda000bf06270 */
[----:B------:R-:W-:Y:S05]  /*1020*/  @P0 EXIT ;  /* 0x000000000000094d */ /* 0x000fea0003800000 */
[----:B------:R-:W1:Y:S01]  /*1030*/  LDC R5, c[0x0][0x3b4] ;  /* 0x0000ed00ff057b82 */ /* 0x000e620000000800 */
[----:B------:R-:W2:Y:S01]  /*1040*/  S2R R4, SR_CTAID.Z ;  /* 0x0000000000047919 */ /* 0x000ea20000002700 */
[----:B-1----:R-:W-:-:S13]  /*1050*/  ISETP.NE.AND P0, PT, R5, -0x1, PT ;  /* 0xffffffff0500780c */ /* 0x002fda0003f05270 */
[----:B--2---:R-:W-:Y:S05]  /*1060*/  @P0 BRA `(.L_x_11) ;  /* 0x0000000000140947 */ /* 0x004fea0003800000 */
[----:B0-----:R-:W0:Y:S02]  /*1070*/  LDC.64 R6, c[0x0][0x3b8] ;  /* 0x0000ee00ff067b82 */ /* 0x001e240000000a00 */
[----:B0-----:R-:W-:-:S06]  /*1080*/  IMAD.WIDE.U32 R6, R4, 0x4, R6 ;  /* 0x0000000404067825 */ /* 0x001fcc00078e0006 */
[----:B------:R-:W2:Y:S02]  /*1090*/  LDG.E.CONSTANT R6, desc[UR6][R6.64] ;  /* 0x0000000606067981 */ /* 0x000ea4000c1e9900 */
[----:B--2---:R-:W-:Y:S01]  /*10a0*/  VIMNMX R0, PT, PT, RZ, R6, !PT ;  /* 0x00000006ff007248 */ /* 0x004fe20007fe0100 */
[----:B------:R-:W-:Y:S06]  /*10b0*/  BRA `(.L_x_12) ;  /* 0x0000000000207947 */ /* 0x000fec0003800000 */
.L_x_11:
[----:B------:R-:W1:Y:S02]  /*10c0*/  LDCU.64 UR8, c[0x0][0x3b8] ;  /* 0x00007700ff0877ac */ /* 0x000e640008000a00 */
[----:B-1----:R-:W-:-:S04]  /*10d0*/  UISETP.NE.U32.AND UP0, UPT, UR8, URZ, UPT ;  /* 0x000000ff0800728c */ /* 0x002fc8000bf05070 */
[----:B------:R-:W-:-:S09]  /*10e0*/  UISETP.NE.AND.EX UP0, UPT, UR9, URZ, UPT, UP0 ;  /* 0x000000ff0900728c */ /* 0x000fd2000bf05300 */
[----:B------:R-:W-:Y:S05]  /*10f0*/  BRA.U !UP0, `(.L_x_12) ;  /* 0x0000000108107547 */ /* 0x000fea000b800000 */
[----:B0-----:R-:W0:Y:S02]  /*1100*/  LDC.64 R6, c[0x0][0x3b8] ;  /* 0x0000ee00ff067b82 */ /* 0x001e240000000a00 */
[----:B0-----:R-:W-:-:S06]  /*1110*/  IMAD.WIDE.U32 R6, R4, 0x4, R6 ;  /* 0x0000000404067825 */ /* 0x001fcc00078e0006 */
[----:B------:R-:W2:Y:S02]  /*1120*/  LDG.E.CONSTANT R6, desc[UR6][R6.64] ;  /* 0x0000000606067981 */ /* 0x000ea4000c1e9900 */
[----:B--2---:R-:W-:-:S07]  /*1130*/  IMAD.IADD R0, R6, 0x1, R5 ;  /* 0x0000000106007824 */ /* 0x004fce00078e0205 */
.L_x_12:
[----:B------:R-:W1:Y:S01]  /*1140*/  LDC R8, c[0x0][0x3b0] ;  /* 0x0000ec00ff087b82 */ /* 0x000e620000000800 */
[----:B------:R-:W2:Y:S01]  /*1150*/  LDCU UR8, c[0x0][0x3a8] ;  /* 0x00007500ff0877ac */ /* 0x000ea20008000800 */
[----:B-1----:R-:W-:-:S04]  /*1160*/  IABS R5, R8 ;  /* 0x0000000800057213 */ /* 0x002fc80000000000 */
[----:B------:R-:W1:Y:S08]  /*1170*/  I2F.RP R9, R5 ;  /* 0x0000000500097306 */ /* 0x000e700000209400 */
[----:B-1----:R-:W0:Y:S02]  /*1180*/  MUFU.RCP R9, R9 ;  /* 0x0000000900097308 */ /* 0x002e240000001000 */
[----:B0-----:R-:W-:-:S06]  /*1190*/  IADD3 R6, PT, PT, R9, 0xffffffe, RZ ;  /* 0x0ffffffe09067810 */ /* 0x001fcc0007ffe0ff */
[----:B------:R0:W1:Y:S02]  /*11a0*/  F2I.FTZ.U32.TRUNC.NTZ R7, R6 ;  /* 0x0000000600077305 */ /* 0x000064000021f000 */
[----:B0-----:R-:W-:Y:S01]  /*11b0*/  MOV R6, RZ ;  /* 0x000000ff00067202 */ /* 0x001fe20000000f00 */
[----:B-1----:R-:W-:-:S04]  /*11c0*/  IMAD.MOV R10, RZ, RZ, -R7 ;  /* 0x000000ffff0a7224 */ /* 0x002fc800078e0a07 */
[----:B------:R-:W-:Y:S01]  /*11d0*/  IMAD R11, R10, R5, RZ ;  /* 0x000000050a0b7224 */ /* 0x000fe200078e02ff */
[----:B------:R-:W-:-:S03]  /*11e0*/  IABS R10, R3 ;  /* 0x00000003000a7213 */ /* 0x000fc60000000000 */
[----:B------:R-:W-:-:S06]  /*11f0*/  IMAD.HI.U32 R11, R7, R11, R6 ;  /* 0x0000000b070b7227 */ /* 0x000fcc00078e0006 */
        /* <DEDUP_REMOVED lines=8> */
[----:B------:R-:W-:Y:S02]  /*1280*/  ISETP.GE.U32.AND P1, PT, R10, R5, PT ;  /* 0x000000050a00720c */ /* 0x000fe40003f26070 */
[----:B------:R-:W-:Y:S01]  /*1290*/  LOP3.LUT R5, R3, R8, RZ, 0x3c, !PT ;  /* 0x0000000803057212 */ /* 0x000fe200078e3cff */
[----:B------:R-:W-:-:S03]  /*12a0*/  IMAD R3, R4, UR5, R3 ;  /* 0x0000000504037c24 */ /* 0x000fc6000f8e0203 */
[----:B------:R-:W-:Y:S01]  /*12b0*/  ISETP.GE.AND P0, PT, R5, RZ, PT ;  /* 0x000000ff0500720c */ /* 0x000fe20003f06270 */
[----:B--2---:R-:W-:-:S05]  /*12c0*/  IMAD R3, R3, UR8, R2 ;  /* 0x0000000803037c24 */ /* 0x004fca000f8e0202 */
[----:B------:R-:W-:Y:S02]  /*12d0*/  LEA.HI R3, R3, R3, RZ, 0x1 ;  /* 0x0000000303037211 */ /* 0x000fe400078f08ff */
[----:B------:R-:W-:Y:S02]  /*12e0*/  @P1 IADD3 R11, PT, PT, R11, 0x1, RZ ;  /* 0x000000010b0b1810 */ /* 0x000fe40007ffe0ff */
[----:B------:R-:W-:-:S03]  /*12f0*/  SHF.R.S32.HI R3, RZ, 0x1, R3 ;  /* 0x00000001ff037819 */ /* 0x000fc60000011403 */
        /* <DEDUP_REMOVED lines=19> */
[----:B------:R-:W-:Y:S01]  /*1430*/  STG.E desc[UR6][R10.64], R3 ;  /* 0x000000030a007986 */ /* 0x000fe2000c101906 */
[----:B------:R-:W-:Y:S05]  /*1440*/  EXIT ;  /* 0x000000000000794d */ /* 0x000fea0003800000 */
.L_x_13:
[----:B------:R-:W-:-:S00]  /*1450*/  BRA `(.L_x_13) ;  /* 0xfffffffc00fc7947 */ /* 0x000fc0000383ffff */
[----:B------:R-:W-:-:S00]  /*1460*/  NOP ;  /* 0x0000000000007918 */ /* 0x000fc00000000000 */
        /* <DEDUP_REMOVED lines=9> */
.L_x_20:


//--------------------- .text._Z16rope_cuda_kernelP6__halfPKS_S2_iiiiPKiibi --------------------------
	.section	.text._Z16rope_cuda_kernelP6__halfPKS_S2_iiiiPKiibi,"ax",@progbits
	.align	128
        .global         _Z16rope_cuda_kernelP6__halfPKS_S2_iiiiPKiibi
        .type           _Z16rope_cuda_kernelP6__halfPKS_S2_iiiiPKiibi,@function
        .size           _Z16rope_cuda_kernelP6__halfPKS_S2_iiiiPKiibi,(.L_x_21 - _Z16rope_cuda_kernelP6__halfPKS_S2_iiiiPKiibi)
        .other          _Z16rope_cuda_kernelP6__halfPKS_S2_iiiiPKiibi,@"STO_CUDA_ENTRY STV_DEFAULT"
_Z16rope_cuda_kernelP6__halfPKS_S2_iiiiPKiibi:
.text._Z16rope_cuda_kernelP6__halfPKS_S2_iiiiPKiibi:
        /* <DEDUP_REMOVED lines=19> */
[----:B------:R-:W1:Y:S07]  /*0130*/  LDCU UR9, c[0x0][0x398] ;  /* 0x00007300ff0977ac */ /* 0x000e6e0008000800 */
[----:B------:R-:W0:Y:S02]  /*0140*/  LDC R2, c[0x0][0x3b0] ;  /* 0x0000ec00ff027b82 */ /* 0x000e240000000800 */
[----:B0-----:R-:W-:-:S05]  /*0150*/  IMAD R5, R2, UR5, R5 ;  /* 0x0000000502057c24 */ /* 0x001fca000f8e0205 */
[----:B-1----:R-:W-:-:S13]  /*0160*/  ISETP.GE.AND P0, PT, R5, UR9, PT ;  /* 0x0000000905007c0c */ /* 0x002fda000bf06270 */
[----:B------:R-:W-:Y:S05]  /*0170*/  @P0 EXIT ;  /* 0x000000000000094d */ /* 0x000fea0003800000 */
[----:B------:R-:W0:Y:S01]  /*0180*/  LDC R7, c[0x0][0x3a4] ;  /* 0x0000e900ff077b82 */ /* 0x000e220000000800 */
        /* <DEDUP_REMOVED lines=8> */
.L_x_15:
        /* <DEDUP_REMOVED lines=8> */
.L_x_16:
[----:B------:R-:W0:Y:S01]  /*0290*/  LDC R10, c[0x0][0x3a0] ;  /* 0x0000e800ff0a7b82 */ /* 0x000e220000000800 */
[----:B------:R-:W-:Y:S01]  /*02a0*/  IABS R11, R5 ;  /* 0x00000005000b7213 */ /* 0x000fe20000000000 */
[----:B------:R-:W1:Y:S01]  /*02b0*/  LDCU UR5, c[0x0][0x39c] ;  /* 0x00007380ff0577ac */ /* 0x000e620008000800 */
[----:B0-----:R-:W-:-:S04]  /*02c0*/  IABS R8, R10 ;  /* 0x0000000a00087213 */ /* 0x001fc80000000000 */
[----:B------:R-:W0:Y:S08]  /*02d0*/  I2F.RP R7, R8 ;  /* 0x0000000800077306 */ /* 0x000e300000209400 */
[----:B0-----:R-:W0:Y:S02]  /*02e0*/  MUFU.RCP R7, R7 ;  /* 0x0000000700077308 */ /* 0x001e240000001000 */
[----:B0-----:R-:W-:-:S06]  /*02f0*/  VIADD R2, R7, 0xffffffe ;  /* 0x0ffffffe07027836 */ /* 0x001fcc0000000000 */
[----:B------:R0:W2:Y:S02]  /*0300*/  F2I.FTZ.U32.TRUNC.NTZ R3, R2 ;  /* 0x0000000200037305 */ /* 0x0000a4000021f000 */
[----:B0-----:R-:W-:Y:S01]  /*0310*/  IMAD.MOV.U32 R2, RZ, RZ, RZ ;  /* 0x000000ffff027224 */ /* 0x001fe200078e00ff */
[----:B--2---:R-:W-:-:S05]  /*0320*/  IADD3 R9, PT, PT, RZ, -R3, RZ ;  /* 0x80000003ff097210 */ /* 0x004fca0007ffe0ff */
[----:B------:R-:W-:-:S04]  /*0330*/  IMAD R9, R9, R8, RZ ;  /* 0x0000000809097224 */ /* 0x000fc800078e02ff */
[----:B------:R-:W-:Y:S01]  /*0340*/  IMAD.HI.U32 R3, R3, R9, R2 ;  /* 0x0000000903037227 */ /* 0x000fe200078e0002 */
[----:B------:R-:W-:-:S03]  /*0350*/  LOP3.LUT R2, R5, R10, RZ, 0x3c, !PT ;  /* 0x0000000a05027212 */ /* 0x000fc600078e3cff */
[----:B------:R-:W-:Y:S01]  /*0360*/  IMAD.MOV.U32 R9, RZ, RZ, R11 ;  /* 0x000000ffff097224 */ /* 0x000fe200078e000b */
[----:B------:R-:W-:Y:S01]  /*0370*/  ISETP.GE.AND P1, PT, R2, RZ, PT ;  /* 0x000000ff0200720c */ /* 0x000fe20003f26270 */
[----:B------:R-:W-:Y:S02]  /*0380*/  IMAD R5, R6, UR9, R5 ;  /* 0x0000000906057c24 */ /* 0x000fe4000f8e0205 */
[----:B------:R-:W-:-:S04]  /*0390*/  IMAD.HI.U32 R3, R3, R9, RZ ;  /* 0x0000000903037227 */ /* 0x000fc800078e00ff */
[----:B-1----:R-:W-:Y:S01]  /*03a0*/  IMAD R5, R5, UR5, R4 ;  /* 0x0000000505057c24 */ /* 0x002fe2000f8e0204 */
[----:B------:R-:W-:-:S05]  /*03b0*/  IADD3 R7, PT, PT, -R3, RZ, RZ ;  /* 0x000000ff03077210 */ /* 0x000fca0007ffe1ff */
[----:B------:R-:W-:-:S05]  /*03c0*/  IMAD R7, R8, R7, R9 ;  /* 0x0000000708077224 */ /* 0x000fca00078e0209 */
[----:B------:R-:W-:-:S13]  /*03d0*/  ISETP.GT.U32.AND P2, PT, R8, R7, PT ;  /* 0x000000070800720c */ /* 0x000fda0003f44070 */
[----:B------:R-:W-:Y:S01]  /*03e0*/  @!P2 IMAD.IADD R7, R7, 0x1, -R8 ;  /* 0x000000010707a824 */ /* 0x000fe200078e0a08 */
[----:B------:R-:W-:Y:S02]  /*03f0*/  @!P2 IADD3 R3, PT, PT, R3, 0x1, RZ ;  /* 0x000000010303a810 */ /* 0x000fe40007ffe0ff */
[----:B------:R-:W-:Y:S02]  /*0400*/  ISETP.NE.AND P2, PT, R10, RZ, PT ;  /* 0x000000ff0a00720c */ /* 0x000fe40003f45270 */
[----:B------:R-:W-:Y:S02]  /*0410*/  ISETP.GE.U32.AND P0, PT, R7, R8, PT ;  /* 0x000000080700720c */ /* 0x000fe40003f06070 */
[----:B------:R-:W0:Y:S08]  /*0420*/  LDC.64 R8, c[0x0][0x388] ;  /* 0x0000e200ff087b82 */ /* 0x000e300000000a00 */
[----:B------:R-:W1:Y:S03]  /*0430*/  LDC.64 R6, c[0x0][0x390] ;  /* 0x0000e400ff067b82 */ /* 0x000e660000000a00 */
[----:B------:R-:W-:-:S05]  /*0440*/  @P0 VIADD R3, R3, 0x1 ;  /* 0x0000000103030836 */ /* 0x000fca0000000000 */
[----:B------:R-:W-:Y:S02]  /*0450*/  MOV R11, R3 ;  /* 0x00000003000b7202 */ /* 0x000fe40000000f00 */
[----:B------:R-:W2:Y:S03]  /*0460*/  LDC.64 R2, c[0x0][0x380] ;  /* 0x0000e000ff027b82 */ /* 0x000ea60000000a00 */
[----:B------:R-:W-:Y:S01]  /*0470*/  @!P1 IMAD.MOV R11, RZ, RZ, -R11 ;  /* 0x000000ffff0b9224 */ /* 0x000fe200078e0a0b */
[----:B------:R-:W-:-:S04]  /*0480*/  @!P2 LOP3.LUT R11, RZ, R10, RZ, 0x33, !PT ;  /* 0x0000000aff0ba212 */ /* 0x000fc800078e33ff */
[----:B------:R-:W-:Y:S02]  /*0490*/  VIADDMNMX R11, R11, R0, RZ, !PT ;  /* 0x000000000b0b7246 */ /* 0x000fe400078001ff */
[C---:B------:R-:W-:Y:S02]  /*04a0*/  IADD3 R0, PT, PT, R5.reuse, UR4, RZ ;  /* 0x0000000405007c10 */ /* 0x040fe4000fffe0ff */
[----:B------:R-:W-:Y:S01]  /*04b0*/  LEA.HI R5, R5, R5, RZ, 0x1 ;  /* 0x0000000505057211 */ /* 0x000fe200078f08ff */
[----:B------:R-:W-:Y:S01]  /*04c0*/  IMAD R11, R11, UR8, R4 ;  /* 0x000000080b0b7c24 */ /* 0x000fe2000f8e0204 */
[----:B------:R-:W-:Y:S02]  /*04d0*/  LEA.HI R0, R0, R0, RZ, 0x1 ;  /* 0x0000000000007211 */ /* 0x000fe400078f08ff */
[----:B------:R-:W-:Y:S02]  /*04e0*/  SHF.R.S32.HI R13, RZ, 0x1, R5 ;  /* 0x00000001ff0d7819 */ /* 0x000fe40000011405 */
[----:B------:R-:W-:-:S02]  /*04f0*/  LEA.HI R11, R11, R11, RZ, 0x1 ;  /* 0x0000000b0b0b7211 */ /* 0x000fc400078f08ff */
        /* <DEDUP_REMOVED lines=10> */
[----:B--2---:R-:W-:-:S02]  /*05a0*/  HFMA2 R0, R13, -R8, -RZ ;  /* 0x800000080d007231 */ /* 0x004fc400001000ff */
[C---:B---3--:R-:W-:Y:S02]  /*05b0*/  HMUL2 R7, R11.reuse, R8 ;  /* 0x000000080b077232 */ /* 0x048fe40000000000 */
[-C--:B----4-:R-:W-:Y:S02]  /*05c0*/  HFMA2 R11, R11, R6.reuse, R0 ;  /* 0x000000060b0b7231 */ /* 0x090fe40000000000 */
[----:B------:R-:W-:-:S03]  /*05d0*/  HFMA2 R13, R13, R6, R7 ;  /* 0x000000060d0d7231 */ /* 0x000fc60000000007 */
[----:B------:R-:W-:Y:S04]  /*05e0*/  STG.E desc[UR6][R2.64], R11 ;  /* 0x0000000b02007986 */ /* 0x000fe8000c101906 */
[----:B------:R-:W-:Y:S01]  /*05f0*/  STG.E desc[UR6][R4.64], R13 ;  /* 0x0000000d04007986 */ /* 0x000fe2000c101906 */
[----:B------:R-:W-:Y:S05]  /*0600*/  EXIT ;  /* 0x000000000000794d */ /* 0x000fea0003800000 */
.L_x_14:
[----:B------:R-:W0:Y:S01]  /*0610*/  S2R R2, SR_CTAID.X ;  /* 0x0000000000027919 */ /* 0x000e220000002500 */
[----:B------:R-:W1:Y:S01]  /*0620*/  LDCU UR4, c[0x0][0x3b8] ;  /* 0x00007700ff0477ac */ /* 0x000e620008000800 */
[----:B------:R-:W0:Y:S02]  /*0630*/  S2R R3, SR_TID.X ;  /* 0x0000000000037919 */ /* 0x000e240000002100 */
[----:B0-----:R-:W-:-:S05]  /*0640*/  IMAD R2, R2, 0x20, R3 ;  /* 0x0000002002027824 */ /* 0x001fca00078e0203 */
[----:B------:R-:W-:-:S04]  /*0650*/  SHF.L.U32 R2, R2, 0x1, RZ ;  /* 0x0000000102027819 */ /* 0x000fc800000006ff */
[----:B-1----:R-:W-:-:S13]  /*0660*/  ISETP.GE.AND P0, PT, R2, UR4, PT ;  /* 0x0000000402007c0c */ /* 0x002fda000bf06270 */
        /* <DEDUP_REMOVED lines=17> */
.L_x_17:
        /* <DEDUP_REMOVED lines=8> */
.L_x_18:
[----:B------:R-:W0:Y:S01]  /*0800*/  LDC R9, c[0x0][0x3a0] ;  /* 0x0000e800ff097b82 */ /* 0x000e220000000800 */
[----:B------:R-:W1:Y:S01]  /*0810*/  LDCU UR5, c[0x0][0x39c] ;  /* 0x00007380ff0577ac */ /* 0x000e620008000800 */
[----:B------:R-:W-:-:S04]  /*0820*/  IMAD R3, R3, UR8, R4 ;  /* 0x0000000803037c24 */ /* 0x000fc8000f8e0204 */
[----:B-1----:R-:W-:Y:S01]  /*0830*/  IMAD R3, R3, UR5, R2 ;  /* 0x0000000503037c24 */ /* 0x002fe2000f8e0202 */
        /* <DEDUP_REMOVED lines=21> */
[----:B------:R-:W-:-:S04]  /*0990*/  LOP3.LUT R5, R4, R9, RZ, 0x3c, !PT ;  /* 0x0000000904057212 */ /* 0x000fc800078e3cff */
[----:B------:R-:W-:-:S07]  /*09a0*/  ISETP.GE.AND P0, PT, R5, RZ, PT ;  /* 0x000000ff0500720c */ /* 0x000fce0003f06270 */
        /* <DEDUP_REMOVED lines=22> */
.L_x_19:
        /* <DEDUP_REMOVED lines=15> */
.L_x_21:


//--------------------- .nv.shared.reserved.0     --------------------------
	.section	.nv.shared.reserved.0,"aw",@nobits
	.weak		__nv_reservedSMEM_offset_0_alias
	.size		__nv_reservedSMEM_offset_0_alias, 0, 64
	.other		__nv_reservedSMEM_offset_0_alias,@"STO_CUDA_RESERVED_SHARED STV_DEFAULT"
__nv_reservedSMEM_offset_0_alias:
	.zero		0
	.zero		64


//--------------------- .nv.global                --------------------------
	.section	.nv.global,"aw",@nobits
.nv.global:
	.type		_ZN37_INTERNAL_dc3b6eab_7_rope_cu_329c565b4cuda3std3__48in_placeE,@object
	.size		_ZN37_INTERNAL_dc3b6eab_7_rope_cu_329c565b4cuda3std3__48in_placeE,(_ZN37_INTERNAL_dc3b6eab_7_rope_cu_329c565b4cuda3std6ranges3__45__cpo8distanceE - _ZN37_INTERNAL_dc3b6eab_7_rope_cu_329c565b4cuda3std3__48in_placeE)
_ZN37_INTERNAL_dc3b6eab_7_rope_cu_329c565b4cuda3std3__48in_placeE:
	.zero		1
	.type		_ZN37_INTERNAL_dc3b6eab_7_rope_cu_329c565b4cuda3std6ranges3__45__cpo8distanceE,@object
	.size		_ZN37_INTERNAL_dc3b6eab_7_rope_cu_329c565b4cuda3std6ranges3__45__cpo8distanceE,(_ZN37_INTERNAL_dc3b6eab_7_rope_cu_329c565b4cuda3std3__45__cpo6cbeginE - _ZN37_INTERNAL_dc3b6eab_7_rope_cu_329c565b4cuda3std6ranges3__45__cpo8distanceE)
_ZN37_INTERNAL_dc3b6eab_7_rope_cu_329c565b4cuda3std6ranges3__45__cpo8distanceE:
	.zero		1
	.type		_ZN37_INTERNAL_dc3b6eab_7_rope_cu_329c565b4cuda3std3__45__cpo6cbeginE,@object
	.size		_ZN37_INTERNAL_dc3b6eab_7_rope_cu_329c565b4cuda3std3__45__cpo6cbeginE,(_ZN37_INTERNAL_dc3b6eab_7_rope_cu_329c565b4cuda3std6ranges3__45__cpo7advanceE - _ZN37_INTERNAL_dc3b6eab_7_rope_cu_329c565b4cuda3std3__45__cpo6cbeginE)
_ZN37_INTERNAL_dc3b6eab_7_rope_cu_329c565b4cuda3std3__45__cpo6cbeginE:
	.zero		1
	.type		_ZN37_INTERNAL_dc3b6eab_7_rope_cu_329c565b4cuda3std6ranges3__45__cpo7advanceE,@object
	.size		_ZN37_INTERNAL_dc3b6eab_7_rope_cu_329c565b4cuda3std6ranges3__45__cpo7advanceE,(_ZN37_INTERNAL_dc3b6eab_7_rope_cu_329c565b4cuda3std3__45__cpo7crbeginE - _ZN37_INTERNAL_dc3b6eab_7_rope_cu_329c565b4cuda3std6ranges3__45__cpo7advanceE)
_ZN37_INTERNAL_dc3b6eab_7_rope_cu_329c565b4cuda3std6ranges3__45__cpo7advanceE:
	.zero		1
	.type		_ZN37_INTERNAL_dc3b6eab_7_rope_cu_329c565b4cuda3std3__45__cpo7crbeginE,@object
	.size		_ZN37_INTERNAL_dc3b6eab_7_rope_cu_329c565b4cuda3std3__45__cpo7crbeginE,(_ZN37_INTERNAL_dc3b6eab_7_rope_cu_329c565b4cuda3std6ranges3__45__cpo4dataE - _ZN37_INTERNAL_dc3b6eab_7_rope_cu_329c565b4cuda3std3__45__cpo7crbeginE)
_ZN37_INTERNAL_dc3b6eab_7_rope_cu_329c565b4cuda3std3__45__cpo7crbeginE:
	.zero		1
	.type		_ZN37_INTERNAL_dc3b6eab_7_rope_cu_329c565b4cuda3std6ranges3__45__cpo4dataE,@object
	.size		_ZN37_INTERNAL_dc3b6eab_7_rope_cu_329c565b4cuda3std6ranges3__45__cpo4dataE,(_ZN37_INTERNAL_dc3b6eab_7_rope_cu_329c565b4cuda3std6ranges3__45__cpo5beginE - _ZN37_INTERNAL_dc3b6eab_7_rope_cu_329c565b4cuda3std6ranges3__45__cpo4dataE)
_ZN37_INTERNAL_dc3b6eab_7_rope_cu_329c565b4cuda3std6ranges3__45__cpo4dataE:
	.zero		1
	.type		_ZN37_INTERNAL_dc3b6eab_7_rope_cu_329c565b4cuda3std6ranges3__45__cpo5beginE,@object
	.size		_ZN37_INTERNAL_dc3b6eab_7_rope_cu_329c565b4cuda3std6ranges3__45__cpo5beginE,(_ZN37_INTERNAL_dc3b6eab_7_rope_cu_329c565b4cuda3std3__439_GLOBAL__N__dc3b6eab_7_rope_cu_329c565b6ignoreE - _ZN37_INTERNAL_dc3b6eab_7_rope_cu_329c565b4cuda3std6ranges3__45__cpo5beginE)
_ZN37_INTERNAL_dc3b6eab_7_rope_cu_329c565b4cuda3std6ranges3__45__cpo5beginE:
	.zero		1
	.type		_ZN37_INTERNAL_dc3b6eab_7_rope_cu_329c565b4cuda3std3__439_GLOBAL__N__dc3b6eab_7_rope_cu_329c565b6ignoreE,@object
	.size		_ZN37_INTERNAL_dc3b6eab_7_rope_cu_329c565b4cuda3std3__439_GLOBAL__N__dc3b6eab_7_rope_cu_329c565b6ignoreE,(_ZN37_INTERNAL_dc3b6eab_7_rope_cu_329c565b4cuda3std6ranges3__45__cpo4sizeE - _ZN37_INTERNAL_dc3b6eab_7_rope_cu_329c565b4cuda3std3__439_GLOBAL__N__dc3b6eab_7_rope_cu_329c565b6ignoreE)
_ZN37_INTERNAL_dc3b6eab_7_rope_cu_329c565b4cuda3std3__439_GLOBAL__N__dc3b6eab_7_rope_cu_329c565b6ignoreE:
	.zero		1
	.type		_ZN37_INTERNAL_dc3b6eab_7_rope_cu_329c565b4cuda3std6ranges3__45__cpo4sizeE,@object
	.size		_ZN37_INTERNAL_dc3b6eab_7_rope_cu_329c565b4cuda3std6ranges3__45__cpo4sizeE,(_ZN37_INTERNAL_dc3b6eab_7_rope_cu_329c565b4cuda3std3__45__cpo5beginE - _ZN37_INTERNAL_dc3b6eab_7_rope_cu_329c565b4cuda3std6ranges3__45__cpo4sizeE)
_ZN37_INTERNAL_dc3b6eab_7_rope_cu_329c565b4cuda3std6ranges3__45__cpo4sizeE:
	.zero		1
	.type		_ZN37_INTERNAL_dc3b6eab_7_rope_cu_329c565b4cuda3std3__45__cpo5beginE,@object
	.size		_ZN37_INTERNAL_dc3b6eab_7_rope_cu_329c565b4cuda3std3__45__cpo5beginE,(_ZN37_INTERNAL_dc3b6eab_7_rope_cu_329c565b4cuda3std6ranges3__45__cpo6cbeginE - _ZN37_INTERNAL_dc3b6eab_7_rope_cu_329c565b4cuda3std3__45__cpo5beginE)
_ZN37_INTERNAL_dc3b6eab_7_rope_cu_329c565b4cuda3std3__45__cpo5beginE:
	.zero		1
	.type		_ZN37_INTERNAL_dc3b6eab_7_rope_cu_329c565b4cuda3std6ranges3__45__cpo6cbeginE,@object
	.size		_ZN37_INTERNAL_dc3b6eab_7_rope_cu_329c565b4cuda3std6ranges3__45__cpo6cbeginE,(_ZN37_INTERNAL_dc3b6eab_7_rope_cu_329c565b4cuda3std3__45__cpo6rbeginE - _ZN37_INTERNAL_dc3b6eab_7_rope_cu_329c565b4cuda3std6ranges3__45__cpo6cbeginE)
_ZN37_INTERNAL_dc3b6eab_7_rope_cu_329c565b4cuda3std6ranges3__45__cpo6cbeginE:
	.zero		1
	.type		_ZN37_INTERNAL_dc3b6eab_7_rope_cu_329c565b4cuda3std3__45__cpo6rbeginE,@object
	.size		_ZN37_INTERNAL_dc3b6eab_7_rope_cu_329c565b4cuda3std3__45__cpo6rbeginE,(_ZN37_INTERNAL_dc3b6eab_7_rope_cu_329c565b4cuda3std6ranges3__45__cpo4nextE - _ZN37_INTERNAL_dc3b6eab_7_rope_cu_329c565b4cuda3std3__45__cpo6rbeginE)
_ZN37_INTERNAL_dc3b6eab_7_rope_cu_329c565b4cuda3std3__45__cpo6rbeginE:
	.zero		1
	.type		_ZN37_INTERNAL_dc3b6eab_7_rope_cu_329c565b4cuda3std6ranges3__45__cpo4nextE,@object
	.size		_ZN37_INTERNAL_dc3b6eab_7_rope_cu_329c565b4cuda3std6ranges3__45__cpo4nextE,(_ZN37_INTERNAL_dc3b6eab_7_rope_cu_329c565b4cuda3std6ranges3__45__cpo4swapE - _ZN37_INTERNAL_dc3b6eab_7_rope_cu_329c565b4cuda3std6ranges3__45__cpo4nextE)
_ZN37_INTERNAL_dc3b6eab_7_rope_cu_329c565b4cuda3std6ranges3__45__cpo4nextE:
	.zero		1
	.type		_ZN37_INTERNAL_dc3b6eab_7_rope_cu_329c565b4cuda3std6ranges3__45__cpo4swapE,@object
	.size		_ZN37_INTERNAL_dc3b6eab_7_rope_cu_329c565b4cuda3std6ranges3__45__cpo4swapE,(_ZN37_INTERNAL_dc3b6eab_7_rope_cu_329c565b4cuda3std3__420unreachable_sentinelE - _ZN37_INTERNAL_dc3b6eab_7_rope_cu_329c565b4cuda3std6ranges3__45__cpo4swapE)
_ZN37_INTERNAL_dc3b6eab_7_rope_cu_329c565b4cuda3std6ranges3__45__cpo4swapE:
	.zero		1
	.type		_ZN37_INTERNAL_dc3b6eab_7_rope_cu_329c565b4cuda3std3__420unreachable_sentinelE,@object
	.size		_ZN37_INTERNAL_dc3b6eab_7_rope_cu_329c565b4cuda3std3__420unreachable_sentinelE,(_ZN37_INTERNAL_dc3b6eab_7_rope_cu_329c565b6thrust24THRUST_300001_SM_1030_NS6system6detail10sequential3seqE - _ZN37_INTERNAL_dc3b6eab_7_rope_cu_329c565b4cuda3std3__420unreachable_sentinelE)
_ZN37_INTERNAL_dc3b6eab_7_rope_cu_329c565b4cuda3std3__420unreachable_sentinelE:
	.zero		1
	.type		_ZN37_INTERNAL_dc3b6eab_7_rope_cu_329c565b6thrust24THRUST_300001_SM_1030_NS6system6detail10sequential3seqE,@object
	.size		_ZN37_INTERNAL_dc3b6eab_7_rope_cu_329c565b6thrust24THRUST_300001_SM_1030_NS6system6detail10sequential3seqE,(_ZN37_INTERNAL_dc3b6eab_7_rope_cu_329c565b4cuda3std3__45__cpo4cendE - _ZN37_INTERNAL_dc3b6eab_7_rope_cu_329c565b6thrust24THRUST_300001_SM_1030_NS6system6detail10sequential3seqE)
_ZN37_INTERNAL_dc3b6eab_7_rope_cu_329c565b6thrust24THRUST_300001_SM_1030_NS6system6detail10sequential3seqE:
	.zero		1
	.type		_ZN37_INTERNAL_dc3b6eab_7_rope_cu_329c565b4cuda3std3__45__cpo4cendE,@object
	.size		_ZN37_INTERNAL_dc3b6eab_7_rope_cu_329c565b4cuda3std3__45__cpo4cendE,(_ZN37_INTERNAL_dc3b6eab_7_rope_cu_329c565b4cuda3std6ranges3__45__cpo9iter_swapE - _ZN37_INTERNAL_dc3b6eab_7_rope_cu_329c565b4cuda3std3__45__cpo4cendE)
_ZN37_INTERNAL_dc3b6eab_7_rope_cu_329c565b4cuda3std3__45__cpo4cendE:
	.zero		1
	.type		_ZN37_INTERNAL_dc3b6eab_7_rope_cu_329c565b4cuda3std6ranges3__45__cpo9iter_swapE,@object
	.size		_ZN37_INTERNAL_dc3b6eab_7_rope_cu_329c565b4cuda3std6ranges3__45__cpo9iter_swapE,(_ZN37_INTERNAL_dc3b6eab_7_rope_cu_329c565b4cuda3std3__45__cpo5crendE - _ZN37_INTERNAL_dc3b6eab_7_rope_cu_329c565b4cuda3std6ranges3__45__cpo9iter_swapE)
_ZN37_INTERNAL_dc3b6eab_7_rope_cu_329c565b4cuda3std6ranges3__45__cpo9iter_swapE:
	.zero		1
	.type		_ZN37_INTERNAL_dc3b6eab_7_rope_cu_329c565b4cuda3std3__45__cpo5crendE,@object
	.size		_ZN37_INTERNAL_dc3b6eab_7_rope_cu_329c565b4cuda3std3__45__cpo5crendE,(_ZN37_INTERNAL_dc3b6eab_7_rope_cu_329c565b4cuda3std6ranges3__45__cpo5cdataE - _ZN37_INTERNAL_dc3b6eab_7_rope_cu_329c565b4cuda3std3__45__cpo5crendE)
_ZN37_INTERNAL_dc3b6eab_7_rope_cu_329c565b4cuda3std3__45__cpo5crendE:
	.zero		1
	.type		_ZN37_INTERNAL_dc3b6eab_7_rope_cu_329c565b4cuda3std6ranges3__45__cpo5cdataE,@object
	.size		_ZN37_INTERNAL_dc3b6eab_7_rope_cu_329c565b4cuda3std6ranges3__45__cpo5cdataE,(_ZN37_INTERNAL_dc3b6eab_7_rope_cu_329c565b4cuda3std6ranges3__45__cpo3endE - _ZN37_INTERNAL_dc3b6eab_7_rope_cu_329c565b4cuda3std6ranges3__45__cpo5cdataE)
_ZN37_INTERNAL_dc3b6eab_7_rope_cu_329c565b4cuda3std6ranges3__45__cpo5cdataE:
	.zero		1
	.type		_ZN37_INTERNAL_dc3b6eab_7_rope_cu_329c565b4cuda3std6ranges3__45__cpo3endE,@object
	.size		_ZN37_INTERNAL_dc3b6eab_7_rope_cu_329c565b4cuda3std6ranges3__45__cpo3endE,(_ZN37_INTERNAL_dc3b6eab_7_rope_cu_329c565b4cuda3std3__419piecewise_constructE - _ZN37_INTERNAL_dc3b6eab_7_rope_cu_329c565b4cuda3std6ranges3__45__cpo3endE)
_ZN37_INTERNAL_dc3b6eab_7_rope_cu_329c565b4cuda3std6ranges3__45__cpo3endE:
	.zero		1
	.type		_ZN37_INTERNAL_dc3b6eab_7_rope_cu_329c565b4cuda3std3__419piecewise_constructE,@object
	.size		_ZN37_INTERNAL_dc3b6eab_7_rope_cu_329c565b4cuda3std3__419piecewise_constructE,(_ZN37_INTERNAL_dc3b6eab_7_rope_cu_329c565b4cuda3std6ranges3__45__cpo5ssizeE - _ZN37_INTERNAL_dc3b6eab_7_rope_cu_329c565b4cuda3std3__419piecewise_constructE)
_ZN37_INTERNAL_dc3b6eab_7_rope_cu_329c565b4cuda3std3__419piecewise_constructE:
	.zero		1
	.type		_ZN37_INTERNAL_dc3b6eab_7_rope_cu_329c565b4cuda3std6ranges3__45__cpo5ssizeE,@object
	.size		_ZN37_INTERNAL_dc3b6eab_7_rope_cu_329c565b4cuda3std6ranges3__45__cpo5ssizeE,(_ZN37_INTERNAL_dc3b6eab_7_rope_cu_329c565b4cuda3std3__45__cpo3endE - _ZN37_INTERNAL_dc3b6eab_7_rope_cu_329c565b4cuda3std6ranges3__45__cpo5ssizeE)
_ZN37_INTERNAL_dc3b6eab_7_rope_cu_329c565b4cuda3std6ranges3__45__cpo5ssizeE:
	.zero		1
	.type		_ZN37_INTERNAL_dc3b6eab_7_rope_cu_329c565b4cuda3std3__45__cpo3endE,@object
	.size		_ZN37_INTERNAL_dc3b6eab_7_rope_cu_329c565b4cuda3std3__45__cpo3endE,(_ZN37_INTERNAL_dc3b6eab_7_rope_cu_329c565b4cuda3std6ranges3__45__cpo4cendE - _ZN37_INTERNAL_dc3b6eab_7_rope_cu_329c565b4cuda3std3__45__cpo3endE)
_ZN37_INTERNAL_dc3b6eab_7_rope_cu_329c565b4cuda3std3__45__cpo3endE:
	.zero		1
	.type		_ZN37_INTERNAL_dc3b6eab_7_rope_cu_329c565b4cuda3std6ranges3__45__cpo4cendE,@object
	.size		_ZN37_INTERNAL_dc3b6eab_7_rope_cu_329c565b4cuda3std6ranges3__45__cpo4cendE,(_ZN37_INTERNAL_dc3b6eab_7_rope_cu_329c565b4cuda3std3__45__cpo4rendE - _ZN37_INTERNAL_dc3b6eab_7_rope_cu_329c565b4cuda3std6ranges3__45__cpo4cendE)
_ZN37_INTERNAL_dc3b6eab_7_rope_cu_329c565b4cuda3std6ranges3__45__cpo4cendE:
	.zero		1
	.type		_ZN37_INTERNAL_dc3b6eab_7_rope_cu_329c565b4cuda3std3__45__cpo4rendE,@object
	.size		_ZN37_INTERNAL_dc3b6eab_7_rope_cu_329c565b4cuda3std3__45__cpo4rendE,(_ZN37_INTERNAL_dc3b6eab_7_rope_cu_329c565b4cuda3std6ranges3__45__cpo4prevE - _ZN37_INTERNAL_dc3b6eab_7_rope_cu_329c565b4cuda3std3__45__cpo4rendE)
_ZN37_INTERNAL_dc3b6eab_7_rope_cu_329c565b4cuda3std3__45__cpo4rendE:
	.zero		1
	.type		_ZN37_INTERNAL_dc3b6eab_7_rope_cu_329c565b4cuda3std6ranges3__45__cpo4prevE,@object
	.size		_ZN37_INTERNAL_dc3b6eab_7_rope_cu_329c565b4cuda3std6ranges3__45__cpo4prevE,(_ZN37_INTERNAL_dc3b6eab_7_rope_cu_329c565b4cuda3std6ranges3__45__cpo9iter_moveE - _ZN37_INTERNAL_dc3b6eab_7_rope_cu_329c565b4cuda3std6ranges3__45__cpo4prevE)
_ZN37_INTERNAL_dc3b6eab_7_rope_cu_329c565b4cuda3std6ranges3__45__cpo4prevE:
	.zero		1
	.type		_ZN37_INTERNAL_dc3b6eab_7_rope_cu_329c565b4cuda3std6ranges3__45__cpo9iter_moveE,@object
	.size		_ZN37_INTERNAL_dc3b6eab_7_rope_cu_329c565b4cuda3std6ranges3__45__cpo9iter_moveE,(.L_13 - _ZN37_INTERNAL_dc3b6eab_7_rope_cu_329c565b4cuda3std6ranges3__45__cpo9iter_moveE)
_ZN37_INTERNAL_dc3b6eab_7_rope_cu_329c565b4cuda3std6ranges3__45__cpo9iter_moveE:
	.zero		1
.L_13:


//--------------------- .nv.constant0._Z19rope_cuda_qk_kernelP6__halfS0_PKS_S2_iiiiiiPKiibi --------------------------
	.section	.nv.constant0._Z19rope_cuda_qk_kernelP6__halfS0_PKS_S2_iiiiiiPKiibi,"a",@progbits
	.sectionflags	@""
	.align	4
.nv.constant0._Z19rope_cuda_qk_kernelP6__halfS0_PKS_S2_iiiiiiPKiibi:
	.zero		972


//--------------------- .nv.constant0._Z16rope_cuda_kernelP6__halfPKS_S2_iiiiPKiibi --------------------------
	.section	.nv.constant0._Z16rope_cuda_kernelP6__halfPKS_S2_iiiiPKiibi,"a",@progbits
	.sectionflags	@""
	.align	4
.nv.constant0._Z16rope_cuda_kernelP6__halfPKS_S2_iiiiPKiibi:
	.zero		956


//--------------------- SYMBOLS --------------------------

	.type		.nv.reservedSmem.offset0,@object
	.size		.nv.reservedSmem.offset0,0x4
